//
// Generated by NVIDIA NVVM Compiler
//
// Compiler Build ID: CL-36424714
// Cuda compilation tools, release 13.0, V13.0.88
// Based on NVVM 20.0.0
//

.version 9.0
.target sm_100
.address_size 64

	// .globl	_ZN11chainer_trt6plugin15eltw_sum_kernelIfEEvPKT_iS4_iPS2_

.visible .entry _ZN11chainer_trt6plugin15eltw_sum_kernelIfEEvPKT_iS4_iPS2_(
	.param .u64 .ptr .align 1 _ZN11chainer_trt6plugin15eltw_sum_kernelIfEEvPKT_iS4_iPS2__param_0,
	.param .u32 _ZN11chainer_trt6plugin15eltw_sum_kernelIfEEvPKT_iS4_iPS2__param_1,
	.param .u64 .ptr .align 1 _ZN11chainer_trt6plugin15eltw_sum_kernelIfEEvPKT_iS4_iPS2__param_2,
	.param .u32 _ZN11chainer_trt6plugin15eltw_sum_kernelIfEEvPKT_iS4_iPS2__param_3,
	.param .u64 .ptr .align 1 _ZN11chainer_trt6plugin15eltw_sum_kernelIfEEvPKT_iS4_iPS2__param_4
)
{
	.reg .pred 	%p<3>;
	.reg .b32 	%r<10>;
	.reg .b32 	%f<4>;
	.reg .b64 	%rd<12>;

	ld.param.u64 	%rd1, [_ZN11chainer_trt6plugin15eltw_sum_kernelIfEEvPKT_iS4_iPS2__param_0];
	ld.param.u32 	%r2, [_ZN11chainer_trt6plugin15eltw_sum_kernelIfEEvPKT_iS4_iPS2__param_1];
	ld.param.u64 	%rd2, [_ZN11chainer_trt6plugin15eltw_sum_kernelIfEEvPKT_iS4_iPS2__param_2];
	ld.param.u32 	%r3, [_ZN11chainer_trt6plugin15eltw_sum_kernelIfEEvPKT_iS4_iPS2__param_3];
	ld.param.u64 	%rd3, [_ZN11chainer_trt6plugin15eltw_sum_kernelIfEEvPKT_iS4_iPS2__param_4];
	mov.u32 	%r4, %ctaid.x;
	mov.u32 	%r5, %ntid.x;
	mov.u32 	%r6, %tid.x;
	mad.lo.s32 	%r1, %r4, %r5, %r6;
	setp.le.s32 	%p1, %r2, %r1;
	@%p1 bra 	$L__BB0_2;
	cvta.to.global.u64 	%rd4, %rd2;
	cvta.to.global.u64 	%rd5, %rd1;
	cvta.to.global.u64 	%rd6, %rd3;
	mov.u32 	%r7, %ctaid.y;
	setp.eq.s32 	%p2, %r3, 1;
	selp.b32 	%r8, 0, %r1, %p2;
	mul.wide.s32 	%rd7, %r8, 4;
	add.s64 	%rd8, %rd4, %rd7;
	ld.global.f32 	%f1, [%rd8];
	mad.lo.s32 	%r9, %r2, %r7, %r1;
	mul.wide.s32 	%rd9, %r9, 4;
	add.s64 	%rd10, %rd5, %rd9;
	ld.global.f32 	%f2, [%rd10];
	add.f32 	%f3, %f1, %f2;
	add.s64 	%rd11, %rd6, %rd9;
	st.global.f32 	[%rd11], %f3;
$L__BB0_2:
	ret;

}
	// .globl	_ZN11chainer_trt6plugin15eltw_sub_kernelIfEEvPKT_iS4_iPS2_
.visible .entry _ZN11chainer_trt6plugin15eltw_sub_kernelIfEEvPKT_iS4_iPS2_(
	.param .u64 .ptr .align 1 _ZN11chainer_trt6plugin15eltw_sub_kernelIfEEvPKT_iS4_iPS2__param_0,
	.param .u32 _ZN11chainer_trt6plugin15eltw_sub_kernelIfEEvPKT_iS4_iPS2__param_1,
	.param .u64 .ptr .align 1 _ZN11chainer_trt6plugin15eltw_sub_kernelIfEEvPKT_iS4_iPS2__param_2,
	.param .u32 _ZN11chainer_trt6plugin15eltw_sub_kernelIfEEvPKT_iS4_iPS2__param_3,
	.param .u64 .ptr .align 1 _ZN11chainer_trt6plugin15eltw_sub_kernelIfEEvPKT_iS4_iPS2__param_4
)
{
	.reg .pred 	%p<3>;
	.reg .b32 	%r<10>;
	.reg .b32 	%f<4>;
	.reg .b64 	%rd<12>;

	ld.param.u64 	%rd1, [_ZN11chainer_trt6plugin15eltw_sub_kernelIfEEvPKT_iS4_iPS2__param_0];
	ld.param.u32 	%r2, [_ZN11chainer_trt6plugin15eltw_sub_kernelIfEEvPKT_iS4_iPS2__param_1];
	ld.param.u64 	%rd2, [_ZN11chainer_trt6plugin15eltw_sub_kernelIfEEvPKT_iS4_iPS2__param_2];
	ld.param.u32 	%r3, [_ZN11chainer_trt6plugin15eltw_sub_kernelIfEEvPKT_iS4_iPS2__param_3];
	ld.param.u64 	%rd3, [_ZN11chainer_trt6plugin15eltw_sub_kernelIfEEvPKT_iS4_iPS2__param_4];
	mov.u32 	%r4, %ctaid.x;
	mov.u32 	%r5, %ntid.x;
	mov.u32 	%r6, %tid.x;
	mad.lo.s32 	%r1, %r4, %r5, %r6;
	setp.le.s32 	%p1, %r2, %r1;
	@%p1 bra 	$L__BB1_2;
	cvta.to.global.u64 	%rd4, %rd2;
	cvta.to.global.u64 	%rd5, %rd1;
	cvta.to.global.u64 	%rd6, %rd3;
	mov.u32 	%r7, %ctaid.y;
	setp.eq.s32 	%p2, %r3, 1;
	selp.b32 	%r8, 0, %r1, %p2;
	mul.wide.s32 	%rd7, %r8, 4;
	add.s64 	%rd8, %rd4, %rd7;
	ld.global.f32 	%f1, [%rd8];
	mad.lo.s32 	%r9, %r2, %r7, %r1;
	mul.wide.s32 	%rd9, %r9, 4;
	add.s64 	%rd10, %rd5, %rd9;
	ld.global.f32 	%f2, [%rd10];
	sub.f32 	%f3, %f1, %f2;
	add.s64 	%rd11, %rd6, %rd9;
	st.global.f32 	[%rd11], %f3;
$L__BB1_2:
	ret;

}
	// .globl	_ZN11chainer_trt6plugin15eltw_mul_kernelIfEEvPKT_iS4_iPS2_
.visible .entry _ZN11chainer_trt6plugin15eltw_mul_kernelIfEEvPKT_iS4_iPS2_(
	.param .u64 .ptr .align 1 _ZN11chainer_trt6plugin15eltw_mul_kernelIfEEvPKT_iS4_iPS2__param_0,
	.param .u32 _ZN11chainer_trt6plugin15eltw_mul_kernelIfEEvPKT_iS4_iPS2__param_1,
	.param .u64 .ptr .align 1 _ZN11chainer_trt6plugin15eltw_mul_kernelIfEEvPKT_iS4_iPS2__param_2,
	.param .u32 _ZN11chainer_trt6plugin15eltw_mul_kernelIfEEvPKT_iS4_iPS2__param_3,
	.param .u64 .ptr .align 1 _ZN11chainer_trt6plugin15eltw_mul_kernelIfEEvPKT_iS4_iPS2__param_4
)
{
	.reg .pred 	%p<3>;
	.reg .b32 	%r<10>;
	.reg .b32 	%f<4>;
	.reg .b64 	%rd<12>;

	ld.param.u64 	%rd1, [_ZN11chainer_trt6plugin15eltw_mul_kernelIfEEvPKT_iS4_iPS2__param_0];
	ld.param.u32 	%r2, [_ZN11chainer_trt6plugin15eltw_mul_kernelIfEEvPKT_iS4_iPS2__param_1];
	ld.param.u64 	%rd2, [_ZN11chainer_trt6plugin15eltw_mul_kernelIfEEvPKT_iS4_iPS2__param_2];
	ld.param.u32 	%r3, [_ZN11chainer_trt6plugin15eltw_mul_kernelIfEEvPKT_iS4_iPS2__param_3];
	ld.param.u64 	%rd3, [_ZN11chainer_trt6plugin15eltw_mul_kernelIfEEvPKT_iS4_iPS2__param_4];
	mov.u32 	%r4, %ctaid.x;
	mov.u32 	%r5, %ntid.x;
	mov.u32 	%r6, %tid.x;
	mad.lo.s32 	%r1, %r4, %r5, %r6;
	setp.le.s32 	%p1, %r2, %r1;
	@%p1 bra 	$L__BB2_2;
	cvta.to.global.u64 	%rd4, %rd2;
	cvta.to.global.u64 	%rd5, %rd1;
	cvta.to.global.u64 	%rd6, %rd3;
	mov.u32 	%r7, %ctaid.y;
	setp.eq.s32 	%p2, %r3, 1;
	selp.b32 	%r8, 0, %r1, %p2;
	mul.wide.s32 	%rd7, %r8, 4;
	add.s64 	%rd8, %rd4, %rd7;
	ld.global.f32 	%f1, [%rd8];
	mad.lo.s32 	%r9, %r2, %r7, %r1;
	mul.wide.s32 	%rd9, %r9, 4;
	add.s64 	%rd10, %rd5, %rd9;
	ld.global.f32 	%f2, [%rd10];
	mul.f32 	%f3, %f1, %f2;
	add.s64 	%rd11, %rd6, %rd9;
	st.global.f32 	[%rd11], %f3;
$L__BB2_2:
	ret;

}
	// .globl	_ZN11chainer_trt6plugin15eltw_div_kernelIfEEvPKT_iS4_iPS2_
.visible .entry _ZN11chainer_trt6plugin15eltw_div_kernelIfEEvPKT_iS4_iPS2_(
	.param .u64 .ptr .align 1 _ZN11chainer_trt6plugin15eltw_div_kernelIfEEvPKT_iS4_iPS2__param_0,
	.param .u32 _ZN11chainer_trt6plugin15eltw_div_kernelIfEEvPKT_iS4_iPS2__param_1,
	.param .u64 .ptr .align 1 _ZN11chainer_trt6plugin15eltw_div_kernelIfEEvPKT_iS4_iPS2__param_2,
	.param .u32 _ZN11chainer_trt6plugin15eltw_div_kernelIfEEvPKT_iS4_iPS2__param_3,
	.param .u64 .ptr .align 1 _ZN11chainer_trt6plugin15eltw_div_kernelIfEEvPKT_iS4_iPS2__param_4
)
{
	.reg .pred 	%p<3>;
	.reg .b32 	%r<10>;
	.reg .b32 	%f<4>;
	.reg .b64 	%rd<12>;

	ld.param.u64 	%rd1, [_ZN11chainer_trt6plugin15eltw_div_kernelIfEEvPKT_iS4_iPS2__param_0];
	ld.param.u32 	%r2, [_ZN11chainer_trt6plugin15eltw_div_kernelIfEEvPKT_iS4_iPS2__param_1];
	ld.param.u64 	%rd2, [_ZN11chainer_trt6plugin15eltw_div_kernelIfEEvPKT_iS4_iPS2__param_2];
	ld.param.u32 	%r3, [_ZN11chainer_trt6plugin15eltw_div_kernelIfEEvPKT_iS4_iPS2__param_3];
	ld.param.u64 	%rd3, [_ZN11chainer_trt6plugin15eltw_div_kernelIfEEvPKT_iS4_iPS2__param_4];
	mov.u32 	%r4, %ctaid.x;
	mov.u32 	%r5, %ntid.x;
	mov.u32 	%r6, %tid.x;
	mad.lo.s32 	%r1, %r4, %r5, %r6;
	setp.le.s32 	%p1, %r2, %r1;
	@%p1 bra 	$L__BB3_2;
	cvta.to.global.u64 	%rd4, %rd2;
	cvta.to.global.u64 	%rd5, %rd1;
	cvta.to.global.u64 	%rd6, %rd3;
	mov.u32 	%r7, %ctaid.y;
	setp.eq.s32 	%p2, %r3, 1;
	selp.b32 	%r8, 0, %r1, %p2;
	mul.wide.s32 	%rd7, %r8, 4;
	add.s64 	%rd8, %rd4, %rd7;
	ld.global.f32 	%f1, [%rd8];
	mad.lo.s32 	%r9, %r2, %r7, %r1;
	mul.wide.s32 	%rd9, %r9, 4;
	add.s64 	%rd10, %rd5, %rd9;
	ld.global.f32 	%f2, [%rd10];
	div.rn.f32 	%f3, %f1, %f2;
	add.s64 	%rd11, %rd6, %rd9;
	st.global.f32 	[%rd11], %f3;
$L__BB3_2:
	ret;

}
	// .globl	_ZN11chainer_trt6plugin15eltw_sum_kernelI6__halfEEvPKT_iS5_iPS3_
.visible .entry _ZN11chainer_trt6plugin15eltw_sum_kernelI6__halfEEvPKT_iS5_iPS3_(
	.param .u64 .ptr .align 1 _ZN11chainer_trt6plugin15eltw_sum_kernelI6__halfEEvPKT_iS5_iPS3__param_0,
	.param .u32 _ZN11chainer_trt6plugin15eltw_sum_kernelI6__halfEEvPKT_iS5_iPS3__param_1,
	.param .u64 .ptr .align 1 _ZN11chainer_trt6plugin15eltw_sum_kernelI6__halfEEvPKT_iS5_iPS3__param_2,
	.param .u32 _ZN11chainer_trt6plugin15eltw_sum_kernelI6__halfEEvPKT_iS5_iPS3__param_3,
	.param .u64 .ptr .align 1 _ZN11chainer_trt6plugin15eltw_sum_kernelI6__halfEEvPKT_iS5_iPS3__param_4
)
{
	.reg .pred 	%p<3>;
	.reg .b16 	%rs<4>;
	.reg .b32 	%r<10>;
	.reg .b64 	%rd<12>;

	ld.param.u64 	%rd1, [_ZN11chainer_trt6plugin15eltw_sum_kernelI6__halfEEvPKT_iS5_iPS3__param_0];
	ld.param.u32 	%r2, [_ZN11chainer_trt6plugin15eltw_sum_kernelI6__halfEEvPKT_iS5_iPS3__param_1];
	ld.param.u64 	%rd2, [_ZN11chainer_trt6plugin15eltw_sum_kernelI6__halfEEvPKT_iS5_iPS3__param_2];
	ld.param.u32 	%r3, [_ZN11chainer_trt6plugin15eltw_sum_kernelI6__halfEEvPKT_iS5_iPS3__param_3];
	ld.param.u64 	%rd3, [_ZN11chainer_trt6plugin15eltw_sum_kernelI6__halfEEvPKT_iS5_iPS3__param_4];
	mov.u32 	%r4, %ctaid.x;
	mov.u32 	%r5, %ntid.x;
	mov.u32 	%r6, %tid.x;
	mad.lo.s32 	%r1, %r4, %r5, %r6;
	setp.le.s32 	%p1, %r2, %r1;
	@%p1 bra 	$L__BB4_2;
	cvta.to.global.u64 	%rd4, %rd2;
	cvta.to.global.u64 	%rd5, %rd1;
	cvta.to.global.u64 	%rd6, %rd3;
	mov.u32 	%r7, %ctaid.y;
	setp.eq.s32 	%p2, %r3, 1;
	selp.b32 	%r8, 0, %r1, %p2;
	mul.wide.s32 	%rd7, %r8, 2;
	add.s64 	%rd8, %rd4, %rd7;
	mad.lo.s32 	%r9, %r2, %r7, %r1;
	mul.wide.s32 	%rd9, %r9, 2;
	add.s64 	%rd10, %rd5, %rd9;
	ld.global.u16 	%rs2, [%rd8];
	ld.global.u16 	%rs3, [%rd10];
	// begin inline asm
	{add.f16 %rs1,%rs2,%rs3;
}
	// end inline asm
	add.s64 	%rd11, %rd6, %rd9;
	st.global.u16 	[%rd11], %rs1;
$L__BB4_2:
	ret;

}
	// .globl	_ZN11chainer_trt6plugin15eltw_sub_kernelI6__halfEEvPKT_iS5_iPS3_
.visible .entry _ZN11chainer_trt6plugin15eltw_sub_kernelI6__halfEEvPKT_iS5_iPS3_(
	.param .u64 .ptr .align 1 _ZN11chainer_trt6plugin15eltw_sub_kernelI6__halfEEvPKT_iS5_iPS3__param_0,
	.param .u32 _ZN11chainer_trt6plugin15eltw_sub_kernelI6__halfEEvPKT_iS5_iPS3__param_1,
	.param .u64 .ptr .align 1 _ZN11chainer_trt6plugin15eltw_sub_kernelI6__halfEEvPKT_iS5_iPS3__param_2,
	.param .u32 _ZN11chainer_trt6plugin15eltw_sub_kernelI6__halfEEvPKT_iS5_iPS3__param_3,
	.param .u64 .ptr .align 1 _ZN11chainer_trt6plugin15eltw_sub_kernelI6__halfEEvPKT_iS5_iPS3__param_4
)
{
	.reg .pred 	%p<3>;
	.reg .b16 	%rs<4>;
	.reg .b32 	%r<10>;
	.reg .b64 	%rd<12>;

	ld.param.u64 	%rd1, [_ZN11chainer_trt6plugin15eltw_sub_kernelI6__halfEEvPKT_iS5_iPS3__param_0];
	ld.param.u32 	%r2, [_ZN11chainer_trt6plugin15eltw_sub_kernelI6__halfEEvPKT_iS5_iPS3__param_1];
	ld.param.u64 	%rd2, [_ZN11chainer_trt6plugin15eltw_sub_kernelI6__halfEEvPKT_iS5_iPS3__param_2];
	ld.param.u32 	%r3, [_ZN11chainer_trt6plugin15eltw_sub_kernelI6__halfEEvPKT_iS5_iPS3__param_3];
	ld.param.u64 	%rd3, [_ZN11chainer_trt6plugin15eltw_sub_kernelI6__halfEEvPKT_iS5_iPS3__param_4];
	mov.u32 	%r4, %ctaid.x;
	mov.u32 	%r5, %ntid.x;
	mov.u32 	%r6, %tid.x;
	mad.lo.s32 	%r1, %r4, %r5, %r6;
	setp.le.s32 	%p1, %r2, %r1;
	@%p1 bra 	$L__BB5_2;
	cvta.to.global.u64 	%rd4, %rd2;
	cvta.to.global.u64 	%rd5, %rd1;
	cvta.to.global.u64 	%rd6, %rd3;
	mov.u32 	%r7, %ctaid.y;
	setp.eq.s32 	%p2, %r3, 1;
	selp.b32 	%r8, 0, %r1, %p2;
	mul.wide.s32 	%rd7, %r8, 2;
	add.s64 	%rd8, %rd4, %rd7;
	mad.lo.s32 	%r9, %r2, %r7, %r1;
	mul.wide.s32 	%rd9, %r9, 2;
	add.s64 	%rd10, %rd5, %rd9;
	ld.global.u16 	%rs2, [%rd8];
	ld.global.u16 	%rs3, [%rd10];
	// begin inline asm
	{sub.f16 %rs1,%rs2,%rs3;
}
	// end inline asm
	add.s64 	%rd11, %rd6, %rd9;
	st.global.u16 	[%rd11], %rs1;
$L__BB5_2:
	ret;

}
	// .globl	_ZN11chainer_trt6plugin15eltw_mul_kernelI6__halfEEvPKT_iS5_iPS3_
.visible .entry _ZN11chainer_trt6plugin15eltw_mul_kernelI6__halfEEvPKT_iS5_iPS3_(
	.param .u64 .ptr .align 1 _ZN11chainer_trt6plugin15eltw_mul_kernelI6__halfEEvPKT_iS5_iPS3__param_0,
	.param .u32 _ZN11chainer_trt6plugin15eltw_mul_kernelI6__halfEEvPKT_iS5_iPS3__param_1,
	.param .u64 .ptr .align 1 _ZN11chainer_trt6plugin15eltw_mul_kernelI6__halfEEvPKT_iS5_iPS3__param_2,
	.param .u32 _ZN11chainer_trt6plugin15eltw_mul_kernelI6__halfEEvPKT_iS5_iPS3__param_3,
	.param .u64 .ptr .align 1 _ZN11chainer_trt6plugin15eltw_mul_kernelI6__halfEEvPKT_iS5_iPS3__param_4
)
{
	.reg .pred 	%p<3>;
	.reg .b16 	%rs<4>;
	.reg .b32 	%r<10>;
	.reg .b64 	%rd<12>;

	ld.param.u64 	%rd1, [_ZN11chainer_trt6plugin15eltw_mul_kernelI6__halfEEvPKT_iS5_iPS3__param_0];
	ld.param.u32 	%r2, [_ZN11chainer_trt6plugin15eltw_mul_kernelI6__halfEEvPKT_iS5_iPS3__param_1];
	ld.param.u64 	%rd2, [_ZN11chainer_trt6plugin15eltw_mul_kernelI6__halfEEvPKT_iS5_iPS3__param_2];
	ld.param.u32 	%r3, [_ZN11chainer_trt6plugin15eltw_mul_kernelI6__halfEEvPKT_iS5_iPS3__param_3];
	ld.param.u64 	%rd3, [_ZN11chainer_trt6plugin15eltw_mul_kernelI6__halfEEvPKT_iS5_iPS3__param_4];
	mov.u32 	%r4, %ctaid.x;
	mov.u32 	%r5, %ntid.x;
	mov.u32 	%r6, %tid.x;
	mad.lo.s32 	%r1, %r4, %r5, %r6;
	setp.le.s32 	%p1, %r2, %r1;
	@%p1 bra 	$L__BB6_2;
	cvta.to.global.u64 	%rd4, %rd2;
	cvta.to.global.u64 	%rd5, %rd1;
	cvta.to.global.u64 	%rd6, %rd3;
	mov.u32 	%r7, %ctaid.y;
	setp.eq.s32 	%p2, %r3, 1;
	selp.b32 	%r8, 0, %r1, %p2;
	mul.wide.s32 	%rd7, %r8, 2;
	add.s64 	%rd8, %rd4, %rd7;
	mad.lo.s32 	%r9, %r2, %r7, %r1;
	mul.wide.s32 	%rd9, %r9, 2;
	add.s64 	%rd10, %rd5, %rd9;
	ld.global.u16 	%rs2, [%rd8];
	ld.global.u16 	%rs3, [%rd10];
	// begin inline asm
	{mul.f16 %rs1,%rs2,%rs3;
}
	// end inline asm
	add.s64 	%rd11, %rd6, %rd9;
	st.global.u16 	[%rd11], %rs1;
$L__BB6_2:
	ret;

}
	// .globl	_ZN11chainer_trt6plugin15eltw_div_kernelI6__halfEEvPKT_iS5_iPS3_
.visible .entry _ZN11chainer_trt6plugin15eltw_div_kernelI6__halfEEvPKT_iS5_iPS3_(
	.param .u64 .ptr .align 1 _ZN11chainer_trt6plugin15eltw_div_kernelI6__halfEEvPKT_iS5_iPS3__param_0,
	.param .u32 _ZN11chainer_trt6plugin15eltw_div_kernelI6__halfEEvPKT_iS5_iPS3__param_1,
	.param .u64 .ptr .align 1 _ZN11chainer_trt6plugin15eltw_div_kernelI6__halfEEvPKT_iS5_iPS3__param_2,
	.param .u32 _ZN11chainer_trt6plugin15eltw_div_kernelI6__halfEEvPKT_iS5_iPS3__param_3,
	.param .u64 .ptr .align 1 _ZN11chainer_trt6plugin15eltw_div_kernelI6__halfEEvPKT_iS5_iPS3__param_4
)
{
	.reg .pred 	%p<5>;
	.reg .b16 	%rs<19>;
	.reg .b32 	%r<10>;
	.reg .b32 	%f<14>;
	.reg .b64 	%rd<13>;

	ld.param.u64 	%rd1, [_ZN11chainer_trt6plugin15eltw_div_kernelI6__halfEEvPKT_iS5_iPS3__param_0];
	ld.param.u32 	%r3, [_ZN11chainer_trt6plugin15eltw_div_kernelI6__halfEEvPKT_iS5_iPS3__param_1];
	ld.param.u64 	%rd2, [_ZN11chainer_trt6plugin15eltw_div_kernelI6__halfEEvPKT_iS5_iPS3__param_2];
	ld.param.u32 	%r4, [_ZN11chainer_trt6plugin15eltw_div_kernelI6__halfEEvPKT_iS5_iPS3__param_3];
	ld.param.u64 	%rd3, [_ZN11chainer_trt6plugin15eltw_div_kernelI6__halfEEvPKT_iS5_iPS3__param_4];
	mov.u32 	%r5, %ctaid.x;
	mov.u32 	%r6, %ntid.x;
	mov.u32 	%r7, %tid.x;
	mad.lo.s32 	%r1, %r5, %r6, %r7;
	setp.le.s32 	%p1, %r3, %r1;
	@%p1 bra 	$L__BB7_5;
	cvta.to.global.u64 	%rd4, %rd2;
	cvta.to.global.u64 	%rd5, %rd1;
	mov.u32 	%r8, %ctaid.y;
	setp.eq.s32 	%p2, %r4, 1;
	selp.b32 	%r9, 0, %r1, %p2;
	mul.wide.s32 	%rd6, %r9, 2;
	add.s64 	%rd7, %rd4, %rd6;
	mad.lo.s32 	%r2, %r3, %r8, %r1;
	mul.wide.s32 	%rd8, %r2, 2;
	add.s64 	%rd9, %rd5, %rd8;
	ld.global.u16 	%rs5, [%rd7];
	ld.global.u16 	%rs6, [%rd9];
	// begin inline asm
	{  cvt.f32.f16 %f5, %rs5;}

	// end inline asm
	// begin inline asm
	{  cvt.f32.f16 %f6, %rs6;}

	// end inline asm
	// begin inline asm
	{rcp.approx.ftz.f32 %f7, %f6;
}
	// end inline asm
	mul.f32 	%f9, %f5, %f7;
	// begin inline asm
	{  cvt.rn.f16.f32 %rs18, %f9;}

	// end inline asm
	// begin inline asm
	{abs.f16 %rs8,%rs18;
}
	// end inline asm
	mov.b16 	%rs12, 143;
	// begin inline asm
	{ .reg .pred __$temp3;
  setp.lt.f16  __$temp3, %rs8, %rs12;
  selp.u16 %rs10, 1, 0, __$temp3;}
	// end inline asm
	setp.eq.s16 	%p3, %rs10, 0;
	@%p3 bra 	$L__BB7_4;
	mov.f32 	%f10, 0f00000000;
	// begin inline asm
	{  cvt.rn.f16.f32 %rs13, %f10;}

	// end inline asm
	// begin inline asm
	{ .reg .pred __$temp3;
  setp.lt.f16  __$temp3, %rs13, %rs8;
  selp.u16 %rs14, 1, 0, __$temp3;}
	// end inline asm
	setp.eq.s16 	%p4, %rs14, 0;
	@%p4 bra 	$L__BB7_4;
	neg.f32 	%f12, %f6;
	fma.rn.f32 	%f13, %f12, %f9, %f5;
	fma.rn.f32 	%f11, %f7, %f13, %f9;
	// begin inline asm
	{  cvt.rn.f16.f32 %rs18, %f11;}

	// end inline asm
$L__BB7_4:
	cvta.to.global.u64 	%rd10, %rd3;
	add.s64 	%rd12, %rd10, %rd8;
	st.global.u16 	[%rd12], %rs18;
$L__BB7_5:
	ret;

}


// ===== COMPILED SASS (sm_100) =====

	.target	sm_100

	.elftype	@"ET_EXEC"


//--------------------- .note.nv.tkinfo           --------------------------
	.section	.note.nv.tkinfo,"",@"SHT_NOTE"
	.sectionflags	@"SHF_NOTE_NV_TKINFO"
	.tkinfo
        /*0018*/ 	.word	0x00000002
        /*0030*/ 	.string	""
        /*0030*/ 	.string	"ptxas"
        /*0030*/ 	.string	"Cuda compilation tools, release 13.0, V13.0.88"
        /*0030*/ 	.string	"Build cuda_13.0.r13.0/compiler.36424714_0"
        /*0030*/ 	.string	"-arch sm_100 -m 64 "



//--------------------- .note.nv.cuinfo           --------------------------
	.section	.note.nv.cuinfo,"",@"SHT_NOTE"
	.sectionflags	@"SHF_NOTE_NV_CUINFO"
        /*0018*/ 	.short	0x0002
        /*001a*/ 	.short	0x0064
        /*001c*/ 	.short	0x0082
	.zero		2


//--------------------- .nv.info                  --------------------------
	.section	.nv.info,"",@"SHT_CUDA_INFO"
	.align	4


	//----- nvinfo : EIATTR_REGCOUNT
	.align		4
        /*0000*/ 	.byte	0x04, 0x2f
        /*0002*/ 	.short	(.L_1 - .L_0)
	.align		4
.L_0:
        /*0004*/ 	.word	index@(_ZN11chainer_trt6plugin15eltw_sum_kernelIfEEvPKT_iS4_iPS2_)
        /*0008*/ 	.word	0x0000000c


	//----- nvinfo : EIATTR_FRAME_SIZE
	.align		4
.L_1:
        /*000c*/ 	.byte	0x04, 0x11
        /*000e*/ 	.short	(.L_3 - .L_2)
	.align		4
.L_2:
        /*0010*/ 	.word	index@(_ZN11chainer_trt6plugin15eltw_sum_kernelIfEEvPKT_iS4_iPS2_)
        /*0014*/ 	.word	0x00000000


	//----- nvinfo : EIATTR_REGCOUNT
	.align		4
.L_3:
        /*0018*/ 	.byte	0x04, 0x2f
        /*001a*/ 	.short	(.L_5 - .L_4)
	.align		4
.L_4:
        /*001c*/ 	.word	index@(_ZN11chainer_trt6plugin15eltw_sub_kernelIfEEvPKT_iS4_iPS2_)
        /*0020*/ 	.word	0x0000000c


	//----- nvinfo : EIATTR_FRAME_SIZE
	.align		4
.L_5:
        /*0024*/ 	.byte	0x04, 0x11
        /*0026*/ 	.short	(.L_7 - .L_6)
	.align		4
.L_6:
        /*0028*/ 	.word	index@(_ZN11chainer_trt6plugin15eltw_sub_kernelIfEEvPKT_iS4_iPS2_)
        /*002c*/ 	.word	0x00000000


	//----- nvinfo : EIATTR_REGCOUNT
	.align		4
.L_7:
        /*0030*/ 	.byte	0x04, 0x2f
        /*0032*/ 	.short	(.L_9 - .L_8)
	.align		4
.L_8:
        /*0034*/ 	.word	index@(_ZN11chainer_trt6plugin15eltw_mul_kernelIfEEvPKT_iS4_iPS2_)
        /*0038*/ 	.word	0x0000000c


	//----- nvinfo : EIATTR_FRAME_SIZE
	.align		4
.L_9:
        /*003c*/ 	.byte	0x04, 0x11
        /*003e*/ 	.short	(.L_11 - .L_10)
	.align		4
.L_10:
        /*0040*/ 	.word	index@(_ZN11chainer_trt6plugin15eltw_mul_kernelIfEEvPKT_iS4_iPS2_)
        /*0044*/ 	.word	0x00000000


	//----- nvinfo : EIATTR_REGCOUNT
	.align		4
.L_11:
        /*0048*/ 	.byte	0x04, 0x2f
        /*004a*/ 	.short	(.L_13 - .L_12)
	.align		4
.L_12:
        /*004c*/ 	.word	index@(_ZN11chainer_trt6plugin15eltw_div_kernelIfEEvPKT_iS4_iPS2_)
        /*0050*/ 	.word	0x00000010


	//----- nvinfo : EIATTR_FRAME_SIZE
	.align		4
.L_13:
        /*0054*/ 	.byte	0x04, 0x11
        /*0056*/ 	.short	(.L_15 - .L_14)
	.align		4
.L_14:
        /*0058*/ 	.word	index@($__internal_0_$__cuda_sm3x_div_rn_noftz_f32_slowpath)
        /*005c*/ 	.word	0x00000000


	//----- nvinfo : EIATTR_FRAME_SIZE
	.align		4
.L_15:
        /*0060*/ 	.byte	0x04, 0x11
        /*0062*/ 	.short	(.L_17 - .L_16)
	.align		4
.L_16:
        /*0064*/ 	.word	index@(_ZN11chainer_trt6plugin15eltw_div_kernelIfEEvPKT_iS4_iPS2_)
        /*0068*/ 	.word	0x00000000


	//----- nvinfo : EIATTR_REGCOUNT
	.align		4
.L_17:
        /*006c*/ 	.byte	0x04, 0x2f
        /*006e*/ 	.short	(.L_19 - .L_18)
	.align		4
.L_18:
        /*0070*/ 	.word	index@(_ZN11chainer_trt6plugin15eltw_sum_kernelI6__halfEEvPKT_iS5_iPS3_)
        /*0074*/ 	.word	0x0000000c


	//----- nvinfo : EIATTR_FRAME_SIZE
	.align		4
.L_19:
        /*0078*/ 	.byte	0x04, 0x11
        /*007a*/ 	.short	(.L_21 - .L_20)
	.align		4
.L_20:
        /*007c*/ 	.word	index@(_ZN11chainer_trt6plugin15eltw_sum_kernelI6__halfEEvPKT_iS5_iPS3_)
        /*0080*/ 	.word	0x00000000


	//----- nvinfo : EIATTR_REGCOUNT
	.align		4
.L_21:
        /*0084*/ 	.byte	0x04, 0x2f
        /*0086*/ 	.short	(.L_23 - .L_22)
	.align		4
.L_22:
        /*0088*/ 	.word	index@(_ZN11chainer_trt6plugin15eltw_sub_kernelI6__halfEEvPKT_iS5_iPS3_)
        /*008c*/ 	.word	0x0000000c


	//----- nvinfo : EIATTR_FRAME_SIZE
	.align		4
.L_23:
        /*0090*/ 	.byte	0x04, 0x11
        /*0092*/ 	.short	(.L_25 - .L_24)
	.align		4
.L_24:
        /*0094*/ 	.word	index@(_ZN11chainer_trt6plugin15eltw_sub_kernelI6__halfEEvPKT_iS5_iPS3_)
        /*0098*/ 	.word	0x00000000


	//----- nvinfo : EIATTR_REGCOUNT
	.align		4
.L_25:
        /*009c*/ 	.byte	0x04, 0x2f
        /*009e*/ 	.short	(.L_27 - .L_26)
	.align		4
.L_26:
        /*00a0*/ 	.word	index@(_ZN11chainer_trt6plugin15eltw_mul_kernelI6__halfEEvPKT_iS5_iPS3_)
        /*00a4*/ 	.word	0x0000000c


	//----- nvinfo : EIATTR_FRAME_SIZE
	.align		4
.L_27:
        /*00a8*/ 	.byte	0x04, 0x11
        /*00aa*/ 	.short	(.L_29 - .L_28)
	.align		4
.L_28:
        /*00ac*/ 	.word	index@(_ZN11chainer_trt6plugin15eltw_mul_kernelI6__halfEEvPKT_iS5_iPS3_)
        /*00b0*/ 	.word	0x00000000


	//----- nvinfo : EIATTR_REGCOUNT
	.align		4
.L_29:
        /*00b4*/ 	.byte	0x04, 0x2f
        /*00b6*/ 	.short	(.L_31 - .L_30)
	.align		4
.L_30:
        /*00b8*/ 	.word	index@(_ZN11chainer_trt6plugin15eltw_div_kernelI6__halfEEvPKT_iS5_iPS3_)
        /*00bc*/ 	.word	0x0000000e


	//----- nvinfo : EIATTR_FRAME_SIZE
	.align		4
.L_31:
        /*00c0*/ 	.byte	0x04, 0x11
        /*00c2*/ 	.short	(.L_33 - .L_32)
	.align		4
.L_32:
        /*00c4*/ 	.word	index@(_ZN11chainer_trt6plugin15eltw_div_kernelI6__halfEEvPKT_iS5_iPS3_)
        /*00c8*/ 	.word	0x00000000


	//----- nvinfo : EIATTR_MIN_STACK_SIZE
	.align		4
.L_33:
        /*00cc*/ 	.byte	0x04, 0x12
        /*00ce*/ 	.short	(.L_35 - .L_34)
	.align		4
.L_34:
        /*00d0*/ 	.word	index@(_ZN11chainer_trt6plugin15eltw_div_kernelI6__halfEEvPKT_iS5_iPS3_)
        /*00d4*/ 	.word	0x00000000


	//----- nvinfo : EIATTR_MIN_STACK_SIZE
	.align		4
.L_35:
        /*00d8*/ 	.byte	0x04, 0x12
        /*00da*/ 	.short	(.L_37 - .L_36)
	.align		4
.L_36:
        /*00dc*/ 	.word	index@(_ZN11chainer_trt6plugin15eltw_mul_kernelI6__halfEEvPKT_iS5_iPS3_)
        /*00e0*/ 	.word	0x00000000


	//----- nvinfo : EIATTR_MIN_STACK_SIZE
	.align		4
.L_37:
        /*00e4*/ 	.byte	0x04, 0x12
        /*00e6*/ 	.short	(.L_39 - .L_38)
	.align		4
.L_38:
        /*00e8*/ 	.word	index@(_ZN11chainer_trt6plugin15eltw_sub_kernelI6__halfEEvPKT_iS5_iPS3_)
        /*00ec*/ 	.word	0x00000000


	//----- nvinfo : EIATTR_MIN_STACK_SIZE
	.align		4
.L_39:
        /*00f0*/ 	.byte	0x04, 0x12
        /*00f2*/ 	.short	(.L_41 - .L_40)
	.align		4
.L_40:
        /*00f4*/ 	.word	index@(_ZN11chainer_trt6plugin15eltw_sum_kernelI6__halfEEvPKT_iS5_iPS3_)
        /*00f8*/ 	.word	0x00000000


	//----- nvinfo : EIATTR_MIN_STACK_SIZE
	.align		4
.L_41:
        /*00fc*/ 	.byte	0x04, 0x12
        /*00fe*/ 	.short	(.L_43 - .L_42)
	.align		4
.L_42:
        /*0100*/ 	.word	index@(_ZN11chainer_trt6plugin15eltw_div_kernelIfEEvPKT_iS4_iPS2_)
        /*0104*/ 	.word	0x00000000


	//----- nvinfo : EIATTR_MIN_STACK_SIZE
	.align		4
.L_43:
        /*0108*/ 	.byte	0x04, 0x12
        /*010a*/ 	.short	(.L_45 - .L_44)
	.align		4
.L_44:
        /*010c*/ 	.word	index@(_ZN11chainer_trt6plugin15eltw_mul_kernelIfEEvPKT_iS4_iPS2_)
        /*0110*/ 	.word	0x00000000


	//----- nvinfo : EIATTR_MIN_STACK_SIZE
	.align		4
.L_45:
        /*0114*/ 	.byte	0x04, 0x12
        /*0116*/ 	.short	(.L_47 - .L_46)
	.align		4
.L_46:
        /*0118*/ 	.word	index@(_ZN11chainer_trt6plugin15eltw_sub_kernelIfEEvPKT_iS4_iPS2_)
        /*011c*/ 	.word	0x00000000


	//----- nvinfo : EIATTR_MIN_STACK_SIZE
	.align		4
.L_47:
        /*0120*/ 	.byte	0x04, 0x12
        /*0122*/ 	.short	(.L_49 - .L_48)
	.align		4
.L_48:
        /*0124*/ 	.word	index@(_ZN11chainer_trt6plugin15eltw_sum_kernelIfEEvPKT_iS4_iPS2_)
        /*0128*/ 	.word	0x00000000
.L_49:


//--------------------- .nv.compat                --------------------------
	.section	.nv.compat,"",@"SHT_CUDA_COMPAT_INFO"
	.align	4
        /*0000*/ 	.byte	0x02, 0x09, 0x00, 0x00, 0x02, 0x02, 0x01, 0x00, 0x02, 0x05, 0x05, 0x00, 0x03, 0x07, 0x01, 0x01
        /*0010*/ 	.byte	0x02, 0x03, 0x00, 0x00, 0x02, 0x06, 0x01, 0x00, 0x04, 0x0b, 0x08, 0x00, 0x01, 0x00, 0x00, 0x00
        /*0020*/ 	.byte	0x00, 0x00, 0x00, 0x00


//--------------------- .nv.info._ZN11chainer_trt6plugin15eltw_div_kernelI6__halfEEvPKT_iS5_iPS3_ --------------------------
	.section	.nv.info._ZN11chainer_trt6plugin15eltw_div_kernelI6__halfEEvPKT_iS5_iPS3_,"",@"SHT_CUDA_INFO"
	.sectionflags	@""
	.align	4


	//----- nvinfo : EIATTR_CUDA_API_VERSION
	.align		4
        /*0000*/ 	.byte	0x04, 0x37
        /*0002*/ 	.short	(.L_51 - .L_50)
.L_50:
        /*0004*/ 	.word	0x00000082


	//----- nvinfo : EIATTR_KPARAM_INFO
	.align		4
.L_51:
        /*0008*/ 	.byte	0x04, 0x17
        /*000a*/ 	.short	(.L_53 - .L_52)
.L_52:
        /*000c*/ 	.word	0x00000000
        /*0010*/ 	.short	0x0004
        /*0012*/ 	.short	0x0020
        /*0014*/ 	.byte	0x00, 0xf5, 0x21, 0x00


	//----- nvinfo : EIATTR_KPARAM_INFO
	.align		4
.L_53:
        /*0018*/ 	.byte	0x04, 0x17
        /*001a*/ 	.short	(.L_55 - .L_54)
.L_54:
        /*001c*/ 	.word	0x00000000
        /*0020*/ 	.short	0x0003
        /*0022*/ 	.short	0x0018
        /*0024*/ 	.byte	0x00, 0xf0, 0x11, 0x00


	//----- nvinfo : EIATTR_KPARAM_INFO
	.align		4
.L_55:
        /*0028*/ 	.byte	0x04, 0x17
        /*002a*/ 	.short	(.L_57 - .L_56)
.L_56:
        /*002c*/ 	.word	0x00000000
        /*0030*/ 	.short	0x0002
        /*0032*/ 	.short	0x0010
        /*0034*/ 	.byte	0x00, 0xf5, 0x21, 0x00


	//----- nvinfo : EIATTR_KPARAM_INFO
	.align		4
.L_57:
        /*0038*/ 	.byte	0x04, 0x17
        /*003a*/ 	.short	(.L_59 - .L_58)
.L_58:
        /*003c*/ 	.word	0x00000000
        /*0040*/ 	.short	0x0001
        /*0042*/ 	.short	0x0008
        /*0044*/ 	.byte	0x00, 0xf0, 0x11, 0x00


	//----- nvinfo : EIATTR_KPARAM_INFO
	.align		4
.L_59:
        /*0048*/ 	.byte	0x04, 0x17
        /*004a*/ 	.short	(.L_61 - .L_60)
.L_60:
        /*004c*/ 	.word	0x00000000
        /*0050*/ 	.short	0x0000
        /*0052*/ 	.short	0x0000
        /*0054*/ 	.byte	0x00, 0xf5, 0x21, 0x00


	//----- nvinfo : EIATTR_SPARSE_MMA_MASK
	.align		4
.L_61:
        /*0058*/ 	.byte	0x03, 0x50
        /*005a*/ 	.short	0x0000


	//----- nvinfo : EIATTR_MAXREG_COUNT
	.align		4
        /*005c*/ 	.byte	0x03, 0x1b
        /*005e*/ 	.short	0x00ff


	//----- nvinfo : EIATTR_MERCURY_ISA_VERSION
	.align		4
        /*0060*/ 	.byte	0x03, 0x5f
        /*0062*/ 	.short	0x0101


	//----- nvinfo : EIATTR_VRC_CTA_INIT_COUNT
	.align		4
        /*0064*/ 	.byte	0x02, 0x4a
	.zero		1
	.zero		1


	//----- nvinfo : EIATTR_EXIT_INSTR_OFFSETS
	.align		4
        /*0068*/ 	.byte	0x04, 0x1c
        /*006a*/ 	.short	(.L_63 - .L_62)


	//   ....[0]....
.L_62:
        /*006c*/ 	.word	0x00000070


	//   ....[1]....
        /*0070*/ 	.word	0x00000230


	//----- nvinfo : EIATTR_CBANK_PARAM_SIZE
	.align		4
.L_63:
        /*0074*/ 	.byte	0x03, 0x19
        /*0076*/ 	.short	0x0028


	//----- nvinfo : EIATTR_PARAM_CBANK
	.align		4
        /*0078*/ 	.byte	0x04, 0x0a
        /*007a*/ 	.short	(.L_65 - .L_64)
	.align		4
.L_64:
        /*007c*/ 	.word	index@(.nv.constant0._ZN11chainer_trt6plugin15eltw_div_kernelI6__halfEEvPKT_iS5_iPS3_)
        /*0080*/ 	.short	0x0380
        /*0082*/ 	.short	0x0028


	//----- nvinfo : EIATTR_SW_WAR
	.align		4
.L_65:
        /*0084*/ 	.byte	0x04, 0x36
        /*0086*/ 	.short	(.L_67 - .L_66)
.L_66:
        /*0088*/ 	.word	0x00000008
.L_67:


//--------------------- .nv.info._ZN11chainer_trt6plugin15eltw_mul_kernelI6__halfEEvPKT_iS5_iPS3_ --------------------------
	.section	.nv.info._ZN11chainer_trt6plugin15eltw_mul_kernelI6__halfEEvPKT_iS5_iPS3_,"",@"SHT_CUDA_INFO"
	.sectionflags	@""
	.align	4


	//----- nvinfo : EIATTR_CUDA_API_VERSION
	.align		4
        /*0000*/ 	.byte	0x04, 0x37
        /*0002*/ 	.short	(.L_69 - .L_68)
.L_68:
        /*0004*/ 	.word	0x00000082


	//----- nvinfo : EIATTR_KPARAM_INFO
	.align		4
.L_69:
        /*0008*/ 	.byte	0x04, 0x17
        /*000a*/ 	.short	(.L_71 - .L_70)
.L_70:
        /*000c*/ 	.word	0x00000000
        /*0010*/ 	.short	0x0004
        /*0012*/ 	.short	0x0020
        /*0014*/ 	.byte	0x00, 0xf5, 0x21, 0x00


	//----- nvinfo : EIATTR_KPARAM_INFO
	.align		4
.L_71:
        /*0018*/ 	.byte	0x04, 0x17
        /*001a*/ 	.short	(.L_73 - .L_72)
.L_72:
        /*001c*/ 	.word	0x00000000
        /*0020*/ 	.short	0x0003
        /*0022*/ 	.short	0x0018
        /*0024*/ 	.byte	0x00, 0xf0, 0x11, 0x00


	//----- nvinfo : EIATTR_KPARAM_INFO
	.align		4
.L_73:
        /*0028*/ 	.byte	0x04, 0x17
        /*002a*/ 	.short	(.L_75 - .L_74)
.L_74:
        /*002c*/ 	.word	0x00000000
        /*0030*/ 	.short	0x0002
        /*0032*/ 	.short	0x0010
        /*0034*/ 	.byte	0x00, 0xf5, 0x21, 0x00


	//----- nvinfo : EIATTR_KPARAM_INFO
	.align		4
.L_75:
        /*0038*/ 	.byte	0x04, 0x17
        /*003a*/ 	.short	(.L_77 - .L_76)
.L_76:
        /*003c*/ 	.word	0x00000000
        /*0040*/ 	.short	0x0001
        /*0042*/ 	.short	0x0008
        /*0044*/ 	.byte	0x00, 0xf0, 0x11, 0x00


	//----- nvinfo : EIATTR_KPARAM_INFO
	.align		4
.L_77:
        /*0048*/ 	.byte	0x04, 0x17
        /*004a*/ 	.short	(.L_79 - .L_78)
.L_78:
        /*004c*/ 	.word	0x00000000
        /*0050*/ 	.short	0x0000
        /*0052*/ 	.short	0x0000
        /*0054*/ 	.byte	0x00, 0xf5, 0x21, 0x00


	//----- nvinfo : EIATTR_SPARSE_MMA_MASK
	.align		4
.L_79:
        /*0058*/ 	.byte	0x03, 0x50
        /*005a*/ 	.short	0x0000


	//----- nvinfo : EIATTR_MAXREG_COUNT
	.align		4
        /*005c*/ 	.byte	0x03, 0x1b
        /*005e*/ 	.short	0x00ff


	//----- nvinfo : EIATTR_MERCURY_ISA_VERSION
	.align		4
        /*0060*/ 	.byte	0x03, 0x5f
        /*0062*/ 	.short	0x0101


	//----- nvinfo : EIATTR_VRC_CTA_INIT_COUNT
	.align		4
        /*0064*/ 	.byte	0x02, 0x4a
	.zero		1
	.zero		1


	//----- nvinfo : EIATTR_EXIT_INSTR_OFFSETS
	.align		4
        /*0068*/ 	.byte	0x04, 0x1c
        /*006a*/ 	.short	(.L_81 - .L_80)


	//   ....[0]....
.L_80:
        /*006c*/ 	.word	0x00000070


	//   ....[1]....
        /*0070*/ 	.word	0x00000180


	//----- nvinfo : EIATTR_CBANK_PARAM_SIZE
	.align		4
.L_81:
        /*0074*/ 	.byte	0x03, 0x19
        /*0076*/ 	.short	0x0028


	//----- nvinfo : EIATTR_PARAM_CBANK
	.align		4
        /*0078*/ 	.byte	0x04, 0x0a
        /*007a*/ 	.short	(.L_83 - .L_82)
	.align		4
.L_82:
        /*007c*/ 	.word	index@(.nv.constant0._ZN11chainer_trt6plugin15eltw_mul_kernelI6__halfEEvPKT_iS5_iPS3_)
        /*0080*/ 	.short	0x0380
        /*0082*/ 	.short	0x0028


	//----- nvinfo : EIATTR_SW_WAR
	.align		4
.L_83:
        /*0084*/ 	.byte	0x04, 0x36
        /*0086*/ 	.short	(.L_85 - .L_84)
.L_84:
        /*0088*/ 	.word	0x00000008
.L_85:


//--------------------- .nv.info._ZN11chainer_trt6plugin15eltw_sub_kernelI6__halfEEvPKT_iS5_iPS3_ --------------------------
	.section	.nv.info._ZN11chainer_trt6plugin15eltw_sub_kernelI6__halfEEvPKT_iS5_iPS3_,"",@"SHT_CUDA_INFO"
	.sectionflags	@""
	.align	4


	//----- nvinfo : EIATTR_CUDA_API_VERSION
	.align		4
        /*0000*/ 	.byte	0x04, 0x37
        /*0002*/ 	.short	(.L_87 - .L_86)
.L_86:
        /*0004*/ 	.word	0x00000082


	//----- nvinfo : EIATTR_KPARAM_INFO
	.align		4
.L_87:
        /*0008*/ 	.byte	0x04, 0x17
        /*000a*/ 	.short	(.L_89 - .L_88)
.L_88:
        /*000c*/ 	.word	0x00000000
        /*0010*/ 	.short	0x0004
        /*0012*/ 	.short	0x0020
        /*0014*/ 	.byte	0x00, 0xf5, 0x21, 0x00


	//----- nvinfo : EIATTR_KPARAM_INFO
	.align		4
.L_89:
        /*0018*/ 	.byte	0x04, 0x17
        /*001a*/ 	.short	(.L_91 - .L_90)
.L_90:
        /*001c*/ 	.word	0x00000000
        /*0020*/ 	.short	0x0003
        /*0022*/ 	.short	0x0018
        /*0024*/ 	.byte	0x00, 0xf0, 0x11, 0x00


	//----- nvinfo : EIATTR_KPARAM_INFO
	.align		4
.L_91:
        /*0028*/ 	.byte	0x04, 0x17
        /*002a*/ 	.short	(.L_93 - .L_92)
.L_92:
        /*002c*/ 	.word	0x00000000
        /*0030*/ 	.short	0x0002
        /*0032*/ 	.short	0x0010
        /*0034*/ 	.byte	0x00, 0xf5, 0x21, 0x00


	//----- nvinfo : EIATTR_KPARAM_INFO
	.align		4
.L_93:
        /*0038*/ 	.byte	0x04, 0x17
        /*003a*/ 	.short	(.L_95 - .L_94)
.L_94:
        /*003c*/ 	.word	0x00000000
        /*0040*/ 	.short	0x0001
        /*0042*/ 	.short	0x0008
        /*0044*/ 	.byte	0x00, 0xf0, 0x11, 0x00


	//----- nvinfo : EIATTR_KPARAM_INFO
	.align		4
.L_95:
        /*0048*/ 	.byte	0x04, 0x17
        /*004a*/ 	.short	(.L_97 - .L_96)
.L_96:
        /*004c*/ 	.word	0x00000000
        /*0050*/ 	.short	0x0000
        /*0052*/ 	.short	0x0000
        /*0054*/ 	.byte	0x00, 0xf5, 0x21, 0x00


	//----- nvinfo : EIATTR_SPARSE_MMA_MASK
	.align		4
.L_97:
        /*0058*/ 	.byte	0x03, 0x50
        /*005a*/ 	.short	0x0000


	//----- nvinfo : EIATTR_MAXREG_COUNT
	.align		4
        /*005c*/ 	.byte	0x03, 0x1b
        /*005e*/ 	.short	0x00ff


	//----- nvinfo : EIATTR_MERCURY_ISA_VERSION
	.align		4
        /*0060*/ 	.byte	0x03, 0x5f
        /*0062*/ 	.short	0x0101


	//----- nvinfo : EIATTR_VRC_CTA_INIT_COUNT
	.align		4
        /*0064*/ 	.byte	0x02, 0x4a
	.zero		1
	.zero		1


	//----- nvinfo : EIATTR_EXIT_INSTR_OFFSETS
	.align		4
        /*0068*/ 	.byte	0x04, 0x1c
        /*006a*/ 	.short	(.L_99 - .L_98)


	//   ....[0]....
.L_98:
        /*006c*/ 	.word	0x00000070


	//   ....[1]....
        /*0070*/ 	.word	0x00000180


	//----- nvinfo : EIATTR_CBANK_PARAM_SIZE
	.align		4
.L_99:
        /*0074*/ 	.byte	0x03, 0x19
        /*0076*/ 	.short	0x0028


	//----- nvinfo : EIATTR_PARAM_CBANK
	.align		4
        /*0078*/ 	.byte	0x04, 0x0a
        /*007a*/ 	.short	(.L_101 - .L_100)
	.align		4
.L_100:
        /*007c*/ 	.word	index@(.nv.constant0._ZN11chainer_trt6plugin15eltw_sub_kernelI6__halfEEvPKT_iS5_iPS3_)
        /*0080*/ 	.short	0x0380
        /*0082*/ 	.short	0x0028


	//----- nvinfo : EIATTR_SW_WAR
	.align		4
.L_101:
        /*0084*/ 	.byte	0x04, 0x36
        /*0086*/ 	.short	(.L_103 - .L_102)
.L_102:
        /*0088*/ 	.word	0x00000008
.L_103:


//--------------------- .nv.info._ZN11chainer_trt6plugin15eltw_sum_kernelI6__halfEEvPKT_iS5_iPS3_ --------------------------
	.section	.nv.info._ZN11chainer_trt6plugin15eltw_sum_kernelI6__halfEEvPKT_iS5_iPS3_,"",@"SHT_CUDA_INFO"
	.sectionflags	@""
	.align	4


	//----- nvinfo : EIATTR_CUDA_API_VERSION
	.align		4
        /*0000*/ 	.byte	0x04, 0x37
        /*0002*/ 	.short	(.L_105 - .L_104)
.L_104:
        /*0004*/ 	.word	0x00000082


	//----- nvinfo : EIATTR_KPARAM_INFO
	.align		4
.L_105:
        /*0008*/ 	.byte	0x04, 0x17
        /*000a*/ 	.short	(.L_107 - .L_106)
.L_106:
        /*000c*/ 	.word	0x00000000
        /*0010*/ 	.short	0x0004
        /*0012*/ 	.short	0x0020
        /*0014*/ 	.byte	0x00, 0xf5, 0x21, 0x00


	//----- nvinfo : EIATTR_KPARAM_INFO
	.align		4
.L_107:
        /*0018*/ 	.byte	0x04, 0x17
        /*001a*/ 	.short	(.L_109 - .L_108)
.L_108:
        /*001c*/ 	.word	0x00000000
        /*0020*/ 	.short	0x0003
        /*0022*/ 	.short	0x0018
        /*0024*/ 	.byte	0x00, 0xf0, 0x11, 0x00


	//----- nvinfo : EIATTR_KPARAM_INFO
	.align		4
.L_109:
        /*0028*/ 	.byte	0x04, 0x17
        /*002a*/ 	.short	(.L_111 - .L_110)
.L_110:
        /*002c*/ 	.word	0x00000000
        /*0030*/ 	.short	0x0002
        /*0032*/ 	.short	0x0010
        /*0034*/ 	.byte	0x00, 0xf5, 0x21, 0x00


	//----- nvinfo : EIATTR_KPARAM_INFO
	.align		4
.L_111:
        /*0038*/ 	.byte	0x04, 0x17
        /*003a*/ 	.short	(.L_113 - .L_112)
.L_112:
        /*003c*/ 	.word	0x00000000
        /*0040*/ 	.short	0x0001
        /*0042*/ 	.short	0x0008
        /*0044*/ 	.byte	0x00, 0xf0, 0x11, 0x00


	//----- nvinfo : EIATTR_KPARAM_INFO
	.align		4
.L_113:
        /*0048*/ 	.byte	0x04, 0x17
        /*004a*/ 	.short	(.L_115 - .L_114)
.L_114:
        /*004c*/ 	.word	0x00000000
        /*0050*/ 	.short	0x0000
        /*0052*/ 	.short	0x0000
        /*0054*/ 	.byte	0x00, 0xf5, 0x21, 0x00


	//----- nvinfo : EIATTR_SPARSE_MMA_MASK
	.align		4
.L_115:
        /*0058*/ 	.byte	0x03, 0x50
        /*005a*/ 	.short	0x0000


	//----- nvinfo : EIATTR_MAXREG_COUNT
	.align		4
        /*005c*/ 	.byte	0x03, 0x1b
        /*005e*/ 	.short	0x00ff


	//----- nvinfo : EIATTR_MERCURY_ISA_VERSION
	.align		4
        /*0060*/ 	.byte	0x03, 0x5f
        /*0062*/ 	.short	0x0101


	//----- nvinfo : EIATTR_VRC_CTA_INIT_COUNT
	.align		4
        /*0064*/ 	.byte	0x02, 0x4a
	.zero		1
	.zero		1


	//----- nvinfo : EIATTR_EXIT_INSTR_OFFSETS
	.align		4
        /*0068*/ 	.byte	0x04, 0x1c
        /*006a*/ 	.short	(.L_117 - .L_116)


	//   ....[0]....
.L_116:
        /*006c*/ 	.word	0x00000070


	//   ....[1]....
        /*0070*/ 	.word	0x00000180


	//----- nvinfo : EIATTR_CBANK_PARAM_SIZE
	.align		4
.L_117:
        /*0074*/ 	.byte	0x03, 0x19
        /*0076*/ 	.short	0x0028


	//----- nvinfo : EIATTR_PARAM_CBANK
	.align		4
        /*0078*/ 	.byte	0x04, 0x0a
        /*007a*/ 	.short	(.L_119 - .L_118)
	.align		4
.L_118:
        /*007c*/ 	.word	index@(.nv.constant0._ZN11chainer_trt6plugin15eltw_sum_kernelI6__halfEEvPKT_iS5_iPS3_)
        /*0080*/ 	.short	0x0380
        /*0082*/ 	.short	0x0028


	//----- nvinfo : EIATTR_SW_WAR
	.align		4
.L_119:
        /*0084*/ 	.byte	0x04, 0x36
        /*0086*/ 	.short	(.L_121 - .L_120)
.L_120:
        /*0088*/ 	.word	0x00000008
.L_121:


//--------------------- .nv.info._ZN11chainer_trt6plugin15eltw_div_kernelIfEEvPKT_iS4_iPS2_ --------------------------
	.section	.nv.info._ZN11chainer_trt6plugin15eltw_div_kernelIfEEvPKT_iS4_iPS2_,"",@"SHT_CUDA_INFO"
	.sectionflags	@""
	.align	4


	//----- nvinfo : EIATTR_CUDA_API_VERSION
	.align		4
        /*0000*/ 	.byte	0x04, 0x37
        /*0002*/ 	.short	(.L_123 - .L_122)
.L_122:
        /*0004*/ 	.word	0x00000082


	//----- nvinfo : EIATTR_KPARAM_INFO
	.align		4
.L_123:
        /*0008*/ 	.byte	0x04, 0x17
        /*000a*/ 	.short	(.L_125 - .L_124)
.L_124:
        /*000c*/ 	.word	0x00000000
        /*0010*/ 	.short	0x0004
        /*0012*/ 	.short	0x0020
        /*0014*/ 	.byte	0x00, 0xf5, 0x21, 0x00


	//----- nvinfo : EIATTR_KPARAM_INFO
	.align		4
.L_125:
        /*0018*/ 	.byte	0x04, 0x17
        /*001a*/ 	.short	(.L_127 - .L_126)
.L_126:
        /*001c*/ 	.word	0x00000000
        /*0020*/ 	.short	0x0003
        /*0022*/ 	.short	0x0018
        /*0024*/ 	.byte	0x00, 0xf0, 0x11, 0x00


	//----- nvinfo : EIATTR_KPARAM_INFO
	.align		4
.L_127:
        /*0028*/ 	.byte	0x04, 0x17
        /*002a*/ 	.short	(.L_129 - .L_128)
.L_128:
        /*002c*/ 	.word	0x00000000
        /*0030*/ 	.short	0x0002
        /*0032*/ 	.short	0x0010
        /*0034*/ 	.byte	0x00, 0xf5, 0x21, 0x00


	//----- nvinfo : EIATTR_KPARAM_INFO
	.align		4
.L_129:
        /*0038*/ 	.byte	0x04, 0x17
        /*003a*/ 	.short	(.L_131 - .L_130)
.L_130:
        /*003c*/ 	.word	0x00000000
        /*0040*/ 	.short	0x0001
        /*0042*/ 	.short	0x0008
        /*0044*/ 	.byte	0x00, 0xf0, 0x11, 0x00


	//----- nvinfo : EIATTR_KPARAM_INFO
	.align		4
.L_131:
        /*0048*/ 	.byte	0x04, 0x17
        /*004a*/ 	.short	(.L_133 - .L_132)
.L_132:
        /*004c*/ 	.word	0x00000000
        /*0050*/ 	.short	0x0000
        /*0052*/ 	.short	0x0000
        /*0054*/ 	.byte	0x00, 0xf5, 0x21, 0x00


	//----- nvinfo : EIATTR_SPARSE_MMA_MASK
	.align		4
.L_133:
        /*0058*/ 	.byte	0x03, 0x50
        /*005a*/ 	.short	0x0000


	//----- nvinfo : EIATTR_MAXREG_COUNT
	.align		4
        /*005c*/ 	.byte	0x03, 0x1b
        /*005e*/ 	.short	0x00ff


	//----- nvinfo : EIATTR_MERCURY_ISA_VERSION
	.align		4
        /*0060*/ 	.byte	0x03, 0x5f
        /*0062*/ 	.short	0x0101


	//----- nvinfo : EIATTR_VRC_CTA_INIT_COUNT
	.align		4
        /*0064*/ 	.byte	0x02, 0x4a
	.zero		1
	.zero		1


	//----- nvinfo : EIATTR_EXIT_INSTR_OFFSETS
	.align		4
        /*0068*/ 	.byte	0x04, 0x1c
        /*006a*/ 	.short	(.L_135 - .L_134)


	//   ....[0]....
.L_134:
        /*006c*/ 	.word	0x00000070


	//   ....[1]....
        /*0070*/ 	.word	0x00000240


	//----- nvinfo : EIATTR_CRS_STACK_SIZE
	.align		4
.L_135:
        /*0074*/ 	.byte	0x04, 0x1e
        /*0076*/ 	.short	(.L_137 - .L_136)
.L_136:
        /*0078*/ 	.word	0x00000000


	//----- nvinfo : EIATTR_CBANK_PARAM_SIZE
	.align		4
.L_137:
        /*007c*/ 	.byte	0x03, 0x19
        /*007e*/ 	.short	0x0028


	//----- nvinfo : EIATTR_PARAM_CBANK
	.align		4
        /*0080*/ 	.byte	0x04, 0x0a
        /*0082*/ 	.short	(.L_139 - .L_138)
	.align		4
.L_138:
        /*0084*/ 	.word	index@(.nv.constant0._ZN11chainer_trt6plugin15eltw_div_kernelIfEEvPKT_iS4_iPS2_)
        /*0088*/ 	.short	0x0380
        /*008a*/ 	.short	0x0028


	//----- nvinfo : EIATTR_SW_WAR
	.align		4
.L_139:
        /*008c*/ 	.byte	0x04, 0x36
        /*008e*/ 	.short	(.L_141 - .L_140)
.L_140:
        /*0090*/ 	.word	0x00000008
.L_141:


//--------------------- .nv.info._ZN11chainer_trt6plugin15eltw_mul_kernelIfEEvPKT_iS4_iPS2_ --------------------------
	.section	.nv.info._ZN11chainer_trt6plugin15eltw_mul_kernelIfEEvPKT_iS4_iPS2_,"",@"SHT_CUDA_INFO"
	.sectionflags	@""
	.align	4


	//----- nvinfo : EIATTR_CUDA_API_VERSION
	.align		4
        /*0000*/ 	.byte	0x04, 0x37
        /*0002*/ 	.short	(.L_143 - .L_142)
.L_142:
        /*0004*/ 	.word	0x00000082


	//----- nvinfo : EIATTR_KPARAM_INFO
	.align		4
.L_143:
        /*0008*/ 	.byte	0x04, 0x17
        /*000a*/ 	.short	(.L_145 - .L_144)
.L_144:
        /*000c*/ 	.word	0x00000000
        /*0010*/ 	.short	0x0004
        /*0012*/ 	.short	0x0020
        /*0014*/ 	.byte	0x00, 0xf5, 0x21, 0x00


	//----- nvinfo : EIATTR_KPARAM_INFO
	.align		4
.L_145:
        /*0018*/ 	.byte	0x04, 0x17
        /*001a*/ 	.short	(.L_147 - .L_146)
.L_146:
        /*001c*/ 	.word	0x00000000
        /*0020*/ 	.short	0x0003
        /*0022*/ 	.short	0x0018
        /*0024*/ 	.byte	0x00, 0xf0, 0x11, 0x00


	//----- nvinfo : EIATTR_KPARAM_INFO
	.align		4
.L_147:
        /*0028*/ 	.byte	0x04, 0x17
        /*002a*/ 	.short	(.L_149 - .L_148)
.L_148:
        /*002c*/ 	.word	0x00000000
        /*0030*/ 	.short	0x0002
        /*0032*/ 	.short	0x0010
        /*0034*/ 	.byte	0x00, 0xf5, 0x21, 0x00


	//----- nvinfo : EIATTR_KPARAM_INFO
	.align		4
.L_149:
        /*0038*/ 	.byte	0x04, 0x17
        /*003a*/ 	.short	(.L_151 - .L_150)
.L_150:
        /*003c*/ 	.word	0x00000000
        /*0040*/ 	.short	0x0001
        /*0042*/ 	.short	0x0008
        /*0044*/ 	.byte	0x00, 0xf0, 0x11, 0x00


	//----- nvinfo : EIATTR_KPARAM_INFO
	.align		4
.L_151:
        /*0048*/ 	.byte	0x04, 0x17
        /*004a*/ 	.short	(.L_153 - .L_152)
.L_152:
        /*004c*/ 	.word	0x00000000
        /*0050*/ 	.short	0x0000
        /*0052*/ 	.short	0x0000
        /*0054*/ 	.byte	0x00, 0xf5, 0x21, 0x00


	//----- nvinfo : EIATTR_SPARSE_MMA_MASK
	.align		4
.L_153:
        /*0058*/ 	.byte	0x03, 0x50
        /*005a*/ 	.short	0x0000


	//----- nvinfo : EIATTR_MAXREG_COUNT
	.align		4
        /*005c*/ 	.byte	0x03, 0x1b
        /*005e*/ 	.short	0x00ff


	//----- nvinfo : EIATTR_MERCURY_ISA_VERSION
	.align		4
        /*0060*/ 	.byte	0x03, 0x5f
        /*0062*/ 	.short	0x0101


	//----- nvinfo : EIATTR_VRC_CTA_INIT_COUNT
	.align		4
        /*0064*/ 	.byte	0x02, 0x4a
	.zero		1
	.zero		1


	//----- nvinfo : EIATTR_EXIT_INSTR_OFFSETS
	.align		4
        /*0068*/ 	.byte	0x04, 0x1c
        /*006a*/ 	.short	(.L_155 - .L_154)


	//   ....[0]....
.L_154:
        /*006c*/ 	.word	0x00000070


	//   ....[1]....
        /*0070*/ 	.word	0x00000180


	//----- nvinfo : EIATTR_CBANK_PARAM_SIZE
	.align		4
.L_155:
        /*0074*/ 	.byte	0x03, 0x19
        /*0076*/ 	.short	0x0028


	//----- nvinfo : EIATTR_PARAM_CBANK
	.align		4
        /*0078*/ 	.byte	0x04, 0x0a
        /*007a*/ 	.short	(.L_157 - .L_156)
	.align		4
.L_156:
        /*007c*/ 	.word	index@(.nv.constant0._ZN11chainer_trt6plugin15eltw_mul_kernelIfEEvPKT_iS4_iPS2_)
        /*0080*/ 	.short	0x0380
        /*0082*/ 	.short	0x0028


	//----- nvinfo : EIATTR_SW_WAR
	.align		4
.L_157:
        /*0084*/ 	.byte	0x04, 0x36
        /*0086*/ 	.short	(.L_159 - .L_158)
.L_158:
        /*0088*/ 	.word	0x00000008
.L_159:


//--------------------- .nv.info._ZN11chainer_trt6plugin15eltw_sub_kernelIfEEvPKT_iS4_iPS2_ --------------------------
	.section	.nv.info._ZN11chainer_trt6plugin15eltw_sub_kernelIfEEvPKT_iS4_iPS2_,"",@"SHT_CUDA_INFO"
	.sectionflags	@""
	.align	4


	//----- nvinfo : EIATTR_CUDA_API_VERSION
	.align		4
        /*0000*/ 	.byte	0x04, 0x37
        /*0002*/ 	.short	(.L_161 - .L_160)
.L_160:
        /*0004*/ 	.word	0x00000082


	//----- nvinfo : EIATTR_KPARAM_INFO
	.align		4
.L_161:
        /*0008*/ 	.byte	0x04, 0x17
        /*000a*/ 	.short	(.L_163 - .L_162)
.L_162:
        /*000c*/ 	.word	0x00000000
        /*0010*/ 	.short	0x0004
        /*0012*/ 	.short	0x0020
        /*0014*/ 	.byte	0x00, 0xf5, 0x21, 0x00


	//----- nvinfo : EIATTR_KPARAM_INFO
	.align		4
.L_163:
        /*0018*/ 	.byte	0x04, 0x17
        /*001a*/ 	.short	(.L_165 - .L_164)
.L_164:
        /*001c*/ 	.word	0x00000000
        /*0020*/ 	.short	0x0003
        /*0022*/ 	.short	0x0018
        /*0024*/ 	.byte	0x00, 0xf0, 0x11, 0x00


	//----- nvinfo : EIATTR_KPARAM_INFO
	.align		4
.L_165:
        /*0028*/ 	.byte	0x04, 0x17
        /*002a*/ 	.short	(.L_167 - .L_166)
.L_166:
        /*002c*/ 	.word	0x00000000
        /*0030*/ 	.short	0x0002
        /*0032*/ 	.short	0x0010
        /*0034*/ 	.byte	0x00, 0xf5, 0x21, 0x00


	//----- nvinfo : EIATTR_KPARAM_INFO
	.align		4
.L_167:
        /*0038*/ 	.byte	0x04, 0x17
        /*003a*/ 	.short	(.L_169 - .L_168)
.L_168:
        /*003c*/ 	.word	0x00000000
        /*0040*/ 	.short	0x0001
        /*0042*/ 	.short	0x0008
        /*0044*/ 	.byte	0x00, 0xf0, 0x11, 0x00


	//----- nvinfo : EIATTR_KPARAM_INFO
	.align		4
.L_169:
        /*0048*/ 	.byte	0x04, 0x17
        /*004a*/ 	.short	(.L_171 - .L_170)
.L_170:
        /*004c*/ 	.word	0x00000000
        /*0050*/ 	.short	0x0000
        /*0052*/ 	.short	0x0000
        /*0054*/ 	.byte	0x00, 0xf5, 0x21, 0x00


	//----- nvinfo : EIATTR_SPARSE_MMA_MASK
	.align		4
.L_171:
        /*0058*/ 	.byte	0x03, 0x50
        /*005a*/ 	.short	0x0000


	//----- nvinfo : EIATTR_MAXREG_COUNT
	.align		4
        /*005c*/ 	.byte	0x03, 0x1b
        /*005e*/ 	.short	0x00ff


	//----- nvinfo : EIATTR_MERCURY_ISA_VERSION
	.align		4
        /*0060*/ 	.byte	0x03, 0x5f
        /*0062*/ 	.short	0x0101


	//----- nvinfo : EIATTR_VRC_CTA_INIT_COUNT
	.align		4
        /*0064*/ 	.byte	0x02, 0x4a
	.zero		1
	.zero		1


	//----- nvinfo : EIATTR_EXIT_INSTR_OFFSETS
	.align		4
        /*0068*/ 	.byte	0x04, 0x1c
        /*006a*/ 	.short	(.L_173 - .L_172)


	//   ....[0]....
.L_172:
        /*006c*/ 	.word	0x00000070


	//   ....[1]....
        /*0070*/ 	.word	0x00000180


	//----- nvinfo : EIATTR_CBANK_PARAM_SIZE
	.align		4
.L_173:
        /*0074*/ 	.byte	0x03, 0x19
        /*0076*/ 	.short	0x0028


	//----- nvinfo : EIATTR_PARAM_CBANK
	.align		4
        /*0078*/ 	.byte	0x04, 0x0a
        /*007a*/ 	.short	(.L_175 - .L_174)
	.align		4
.L_174:
        /*007c*/ 	.word	index@(.nv.constant0._ZN11chainer_trt6plugin15eltw_sub_kernelIfEEvPKT_iS4_iPS2_)
        /*0080*/ 	.short	0x0380
        /*0082*/ 	.short	0x0028


	//----- nvinfo : EIATTR_SW_WAR
	.align		4
.L_175:
        /*0084*/ 	.byte	0x04, 0x36
        /*0086*/ 	.short	(.L_177 - .L_176)
.L_176:
        /*0088*/ 	.word	0x00000008
.L_177:


//--------------------- .nv.info._ZN11chainer_trt6plugin15eltw_sum_kernelIfEEvPKT_iS4_iPS2_ --------------------------
	.section	.nv.info._ZN11chainer_trt6plugin15eltw_sum_kernelIfEEvPKT_iS4_iPS2_,"",@"SHT_CUDA_INFO"
	.sectionflags	@""
	.align	4


	//----- nvinfo : EIATTR_CUDA_API_VERSION
	.align		4
        /*0000*/ 	.byte	0x04, 0x37
        /*0002*/ 	.short	(.L_179 - .L_178)
.L_178:
        /*0004*/ 	.word	0x00000082


	//----- nvinfo : EIATTR_KPARAM_INFO
	.align		4
.L_179:
        /*0008*/ 	.byte	0x04, 0x17
        /*000a*/ 	.short	(.L_181 - .L_180)
.L_180:
        /*000c*/ 	.word	0x00000000
        /*0010*/ 	.short	0x0004
        /*0012*/ 	.short	0x0020
        /*0014*/ 	.byte	0x00, 0xf5, 0x21, 0x00


	//----- nvinfo : EIATTR_KPARAM_INFO
	.align		4
.L_181:
        /*0018*/ 	.byte	0x04, 0x17
        /*001a*/ 	.short	(.L_183 - .L_182)
.L_182:
        /*001c*/ 	.word	0x00000000
        /*0020*/ 	.short	0x0003
        /*0022*/ 	.short	0x0018
        /*0024*/ 	.byte	0x00, 0xf0, 0x11, 0x00


	//----- nvinfo : EIATTR_KPARAM_INFO
	.align		4
.L_183:
        /*0028*/ 	.byte	0x04, 0x17
        /*002a*/ 	.short	(.L_185 - .L_184)
.L_184:
        /*002c*/ 	.word	0x00000000
        /*0030*/ 	.short	0x0002
        /*0032*/ 	.short	0x0010
        /*0034*/ 	.byte	0x00, 0xf5, 0x21, 0x00


	//----- nvinfo : EIATTR_KPARAM_INFO
	.align		4
.L_185:
        /*0038*/ 	.byte	0x04, 0x17
        /*003a*/ 	.short	(.L_187 - .L_186)
.L_186:
        /*003c*/ 	.word	0x00000000
        /*0040*/ 	.short	0x0001
        /*0042*/ 	.short	0x0008
        /*0044*/ 	.byte	0x00, 0xf0, 0x11, 0x00


	//----- nvinfo : EIATTR_KPARAM_INFO
	.align		4
.L_187:
        /*0048*/ 	.byte	0x04, 0x17
        /*004a*/ 	.short	(.L_189 - .L_188)
.L_188:
        /*004c*/ 	.word	0x00000000
        /*0050*/ 	.short	0x0000
        /*0052*/ 	.short	0x0000
        /*0054*/ 	.byte	0x00, 0xf5, 0x21, 0x00


	//----- nvinfo : EIATTR_SPARSE_MMA_MASK
	.align		4
.L_189:
        /*0058*/ 	.byte	0x03, 0x50
        /*005a*/ 	.short	0x0000


	//----- nvinfo : EIATTR_MAXREG_COUNT
	.align		4
        /*005c*/ 	.byte	0x03, 0x1b
        /*005e*/ 	.short	0x00ff


	//----- nvinfo : EIATTR_MERCURY_ISA_VERSION
	.align		4
        /*0060*/ 	.byte	0x03, 0x5f
        /*0062*/ 	.short	0x0101


	//----- nvinfo : EIATTR_VRC_CTA_INIT_COUNT
	.align		4
        /*0064*/ 	.byte	0x02, 0x4a
	.zero		1
	.zero		1


	//----- nvinfo : EIATTR_EXIT_INSTR_OFFSETS
	.align		4
        /*0068*/ 	.byte	0x04, 0x1c
        /*006a*/ 	.short	(.L_191 - .L_190)


	//   ....[0]....
.L_190:
        /*006c*/ 	.word	0x00000070


	//   ....[1]....
        /*0070*/ 	.word	0x00000180


	//----- nvinfo : EIATTR_CBANK_PARAM_SIZE
	.align		4
.L_191:
        /*0074*/ 	.byte	0x03, 0x19
        /*0076*/ 	.short	0x0028


	//----- nvinfo : EIATTR_PARAM_CBANK
	.align		4
        /*0078*/ 	.byte	0x04, 0x0a
        /*007a*/ 	.short	(.L_193 - .L_192)
	.align		4
.L_192:
        /*007c*/ 	.word	index@(.nv.constant0._ZN11chainer_trt6plugin15eltw_sum_kernelIfEEvPKT_iS4_iPS2_)
        /*0080*/ 	.short	0x0380
        /*0082*/ 	.short	0x0028


	//----- nvinfo : EIATTR_SW_WAR
	.align		4
.L_193:
        /*0084*/ 	.byte	0x04, 0x36
        /*0086*/ 	.short	(.L_195 - .L_194)
.L_194:
        /*0088*/ 	.word	0x00000008
.L_195:


//--------------------- .nv.callgraph             --------------------------
	.section	.nv.callgraph,"",@"SHT_CUDA_CALLGRAPH"
	.align	4
	.sectionentsize	8
	.align		4
        /*0000*/ 	.word	0x00000000
	.align		4
        /*0004*/ 	.word	0xffffffff
	.align		4
        /*0008*/ 	.word	0x00000000
	.align		4
        /*000c*/ 	.word	0xfffffffe
	.align		4
        /*0010*/ 	.word	0x00000000
	.align		4
        /*0014*/ 	.word	0xfffffffd
	.align		4
        /*0018*/ 	.word	0x00000000
	.align		4
        /*001c*/ 	.word	0xfffffffc


//--------------------- .text._ZN11chainer_trt6plugin15eltw_div_kernelI6__halfEEvPKT_iS5_iPS3_ --------------------------
	.section	.text._ZN11chainer_trt6plugin15eltw_div_kernelI6__halfEEvPKT_iS5_iPS3_,"ax",@progbits
	.align	128
        .global         _ZN11chainer_trt6plugin15eltw_div_kernelI6__halfEEvPKT_iS5_iPS3_
        .type           _ZN11chainer_trt6plugin15eltw_div_kernelI6__halfEEvPKT_iS5_iPS3_,@function
        .size           _ZN11chainer_trt6plugin15eltw_div_kernelI6__halfEEvPKT_iS5_iPS3_,(.L_x_22 - _ZN11chainer_trt6plugin15eltw_div_kernelI6__halfEEvPKT_iS5_iPS3_)
        .other          _ZN11chainer_trt6plugin15eltw_div_kernelI6__halfEEvPKT_iS5_iPS3_,@"STO_CUDA_ENTRY STV_DEFAULT"
_ZN11chainer_trt6plugin15eltw_div_kernelI6__halfEEvPKT_iS5_iPS3_:
.text._ZN11chainer_trt6plugin15eltw_div_kernelI6__halfEEvPKT_iS5_iPS3_:
[----:B------:R-:W-:Y:S01]  /*0000*/  LDC R1, c[0x0][0x37c] ;  /* 0x0000df00ff017b82 */ /* 0x000fe20000000800 */
[----:B------:R-:W0:Y:S07]  /*0010*/  S2R R3, SR_TID.X ;  /* 0x0000000000037919 */ /* 0x000e2e0000002100 */
[----:B------:R-:W0:Y:S01]  /*0020*/  S2UR UR4, SR_CTAID.X ;  /* 0x00000000000479c3 */ /* 0x000e220000002500 */
[----:B------:R-:W1:Y:S07]  /*0030*/  LDCU UR6, c[0x0][0x388] ;  /* 0x00007100ff0677ac */ /* 0x000e6e0008000800 */
[----:B------:R-:W0:Y:S02]  /*0040*/  LDC R0, c[0x0][0x360] ;  /* 0x0000d800ff007b82 */ /* 0x000e240000000800 */
[----:B0-----:R-:W-:-:S05]  /*0050*/  IMAD R0, R0, UR4, R3 ;  /* 0x0000000400007c24 */ /* 0x001fca000f8e0203 */
[----:B-1----:R-:W-:-:S13]  /*0060*/  ISETP.GE.AND P0, PT, R0, UR6, PT ;  /* 0x0000000600007c0c */ /* 0x002fda000bf06270 */
[----:B------:R-:W-:Y:S05]  /*0070*/  @P0 EXIT ;  /* 0x000000000000094d */ /* 0x000fea0003800000 */
[----:B------:R-:W0:Y:S01]  /*0080*/  S2R R9, SR_CTAID.Y ;  /* 0x0000000000097919 */ /* 0x000e220000002600 */
[----:B------:R-:W1:Y:S01]  /*0090*/  LDC.64 R4, c[0x0][0x380] ;  /* 0x0000e000ff047b82 */ /* 0x000e620000000a00 */
[----:B------:R-:W2:Y:S07]  /*00a0*/  LDCU.64 UR4, c[0x0][0x358] ;  /* 0x00006b00ff0477ac */ /* 0x000eae0008000a00 */
[----:B------:R-:W3:Y:S08]  /*00b0*/  LDC R6, c[0x0][0x398] ;  /* 0x0000e600ff067b82 */ /* 0x000ef00000000800 */
[----:B------:R-:W4:Y:S01]  /*00c0*/  LDC.64 R2, c[0x0][0x390] ;  /* 0x0000e400ff027b82 */ /* 0x000f220000000a00 */
[----:B0-----:R-:W-:-:S04]  /*00d0*/  IMAD R9, R9, UR6, R0 ;  /* 0x0000000609097c24 */ /* 0x001fc8000f8e0200 */
[----:B-1----:R-:W-:Y:S01]  /*00e0*/  IMAD.WIDE R4, R9, 0x2, R4 ;  /* 0x0000000209047825 */ /* 0x002fe200078e0204 */
[----:B---3--:R-:W-:-:S05]  /*00f0*/  ISETP.NE.AND P0, PT, R6, 0x1, PT ;  /* 0x000000010600780c */ /* 0x008fca0003f05270 */
[----:B--2---:R-:W2:Y:S01]  /*0100*/  LDG.E.U16 R4, desc[UR4][R4.64] ;  /* 0x0000000404047981 */ /* 0x004ea2000c1e1500 */
[----:B------:R-:W-:-:S05]  /*0110*/  SEL R7, R0, RZ, P0 ;  /* 0x000000ff00077207 */ /* 0x000fca0000000000 */
[----:B----4-:R-:W-:-:S06]  /*0120*/  IMAD.WIDE R2, R7, 0x2, R2 ;  /* 0x0000000207027825 */ /* 0x010fcc00078e0202 */
[----:B------:R-:W3:Y:S01]  /*0130*/  LDG.E.U16 R2, desc[UR4][R2.64] ;  /* 0x0000000402027981 */ /* 0x000ee2000c1e1500 */
[----:B--2---:R-:W-:Y:S02]  /*0140*/  HADD2.F32 R7, -RZ, R4.H0_H0 ;  /* 0x20000004ff077230 */ /* 0x004fe40000004100 */
[----:B------:R-:W0:Y:S02]  /*0150*/  LDC.64 R4, c[0x0][0x3a0] ;  /* 0x0000e800ff047b82 */ /* 0x000e240000000a00 */
[----:B------:R-:W1:Y:S01]  /*0160*/  MUFU.RCP R11, R7 ;  /* 0x00000007000b7308 */ /* 0x000e620000001000 */
[----:B---3--:R-:W-:-:S05]  /*0170*/  HADD2.F32 R0, -RZ, R2.H0_H0 ;  /* 0x20000002ff007230 */ /* 0x008fca0000004100 */
[----:B-1----:R-:W-:-:S05]  /*0180*/  FMUL R6, R0, R11 ;  /* 0x0000000b00067220 */ /* 0x002fca0000400000 */
[----:B------:R-:W-:-:S05]  /*0190*/  F2FP.F16.F32.PACK_AB R3, RZ, R6 ;  /* 0x00000006ff03723e */ /* 0x000fca00000000ff */
[C---:B------:R-:W-:Y:S02]  /*01a0*/  HSETP2.GEU.AND P1, PT, |R3|.reuse.H0_H0, 8.523464202880859375e-06, 8.523464202880859375e-06, PT ;  /* 0x008f008f03007434 */ /* 0x040fe40003f2ea00 */
[----:B------:R-:W-:-:S05]  /*01b0*/  HSETP2.GT.AND P0, PT, |R3|.H0_H0, RZ.H0_H0, PT ;  /* 0x200000ff03007234 */ /* 0x000fca0003f04a00 */
[----:B------:R-:W-:-:S13]  /*01c0*/  PLOP3.LUT P0, PT, P1, P0, PT, 0xf2, 0x2f ;  /* 0x00000000002f781c */ /* 0x000fda0000f01e72 */
[----:B------:R-:W-:-:S04]  /*01d0*/  @!P0 FFMA R0, -R7, R6, R0 ;  /* 0x0000000607008223 */ /* 0x000fc80000000100 */
[----:B------:R-:W-:Y:S01]  /*01e0*/  @!P0 FFMA R6, R11, R0, R6 ;  /* 0x000000000b068223 */ /* 0x000fe20000000006 */
[----:B------:R-:W-:Y:S01]  /*01f0*/  PRMT R0, R3, 0x7610, R0 ;  /* 0x0000761003007816 */ /* 0x000fe20000000000 */
[----:B0-----:R-:W-:-:S03]  /*0200*/  IMAD.WIDE R2, R9, 0x2, R4 ;  /* 0x0000000209027825 */ /* 0x001fc600078e0204 */
[----:B------:R-:W-:-:S05]  /*0210*/  @!P0 F2FP.F16.F32.PACK_AB R0, RZ, R6 ;  /* 0x00000006ff00823e */ /* 0x000fca00000000ff */
[----:B------:R-:W-:Y:S01]  /*0220*/  STG.E.U16 desc[UR4][R2.64], R0 ;  /* 0x0000000002007986 */ /* 0x000fe2000c101504 */
[----:B------:R-:W-:Y:S05]  /*0230*/  EXIT ;  /* 0x000000000000794d */ /* 0x000fea0003800000 */
.L_x_0:
[----:B------:R-:W-:-:S00]  /*0240*/  BRA `(.L_x_0) ;  /* 0xfffffffc00fc7947 */ /* 0x000fc0000383ffff */
[----:B------:R-:W-:-:S00]  /*0250*/  NOP ;  /* 0x0000000000007918 */ /* 0x000fc00000000000 */
        /* <DEDUP_REMOVED lines=10> */
.L_x_22:


//--------------------- .text._ZN11chainer_trt6plugin15eltw_mul_kernelI6__halfEEvPKT_iS5_iPS3_ --------------------------
	.section	.text._ZN11chainer_trt6plugin15eltw_mul_kernelI6__halfEEvPKT_iS5_iPS3_,"ax",@progbits
	.align	128
        .global         _ZN11chainer_trt6plugin15eltw_mul_kernelI6__halfEEvPKT_iS5_iPS3_
        .type           _ZN11chainer_trt6plugin15eltw_mul_kernelI6__halfEEvPKT_iS5_iPS3_,@function
        .size           _ZN11chainer_trt6plugin15eltw_mul_kernelI6__halfEEvPKT_iS5_iPS3_,(.L_x_23 - _ZN11chainer_trt6plugin15eltw_mul_kernelI6__halfEEvPKT_iS5_iPS3_)
        .other          _ZN11chainer_trt6plugin15eltw_mul_kernelI6__halfEEvPKT_iS5_iPS3_,@"STO_CUDA_ENTRY STV_DEFAULT"
_ZN11chainer_trt6plugin15eltw_mul_kernelI6__halfEEvPKT_iS5_iPS3_:
.text._ZN11chainer_trt6plugin15eltw_mul_kernelI6__halfEEvPKT_iS5_iPS3_:
        /* <DEDUP_REMOVED lines=9> */
[----:B------:R-:W1:Y:S01]  /*0090*/  LDC R6, c[0x0][0x398] ;  /* 0x0000e600ff067b82 */ /* 0x000e620000000800 */
[----:B------:R-:W2:Y:S07]  /*00a0*/  LDCU.64 UR4, c[0x0][0x358] ;  /* 0x00006b00ff0477ac */ /* 0x000eae0008000a00 */
[----:B------:R-:W3:Y:S08]  /*00b0*/  LDC.64 R4, c[0x0][0x380] ;  /* 0x0000e000ff047b82 */ /* 0x000ef00000000a00 */
[----:B------:R-:W4:Y:S01]  /*00c0*/  LDC.64 R2, c[0x0][0x390] ;  /* 0x0000e400ff027b82 */ /* 0x000f220000000a00 */
[----:B-1----:R-:W-:-:S04]  /*00d0*/  ISETP.NE.AND P0, PT, R6, 0x1, PT ;  /* 0x000000010600780c */ /* 0x002fc80003f05270 */
[----:B------:R-:W-:Y:S01]  /*00e0*/  SEL R7, R0, RZ, P0 ;  /* 0x000000ff00077207 */ /* 0x000fe20000000000 */
[----:B0-----:R-:W-:-:S04]  /*00f0*/  IMAD R9, R9, UR6, R0 ;  /* 0x0000000609097c24 */ /* 0x001fc8000f8e0200 */
[----:B---3--:R-:W-:-:S04]  /*0100*/  IMAD.WIDE R4, R9, 0x2, R4 ;  /* 0x0000000209047825 */ /* 0x008fc800078e0204 */
[----:B----4-:R-:W-:Y:S02]  /*0110*/  IMAD.WIDE R2, R7, 0x2, R2 ;  /* 0x0000000207027825 */ /* 0x010fe400078e0202 */
[----:B--2---:R-:W2:Y:S01]  /*0120*/  LDG.E.U16 R5, desc[UR4][R4.64] ;  /* 0x0000000404057981 */ /* 0x004ea2000c1e1500 */
[----:B------:R-:W0:Y:S03]  /*0130*/  LDC.64 R6, c[0x0][0x3a0] ;  /* 0x0000e800ff067b82 */ /* 0x000e260000000a00 */
[----:B------:R-:W2:Y:S01]  /*0140*/  LDG.E.U16 R2, desc[UR4][R2.64] ;  /* 0x0000000402027981 */ /* 0x000ea2000c1e1500 */
[----:B0-----:R-:W-:-:S04]  /*0150*/  IMAD.WIDE R6, R9, 0x2, R6 ;  /* 0x0000000209067825 */ /* 0x001fc800078e0206 */
[----:B--2---:R-:W-:-:S05]  /*0160*/  HMUL2 R5, R2.H0_H0, R5.H0_H0 ;  /* 0x2000000502057232 */ /* 0x004fca0000000800 */
[----:B------:R-:W-:Y:S01]  /*0170*/  STG.E.U16 desc[UR4][R6.64], R5 ;  /* 0x0000000506007986 */ /* 0x000fe2000c101504 */
[----:B------:R-:W-:Y:S05]  /*0180*/  EXIT ;  /* 0x000000000000794d */ /* 0x000fea0003800000 */
.L_x_1:
        /* <DEDUP_REMOVED lines=15> */
.L_x_23:


//--------------------- .text._ZN11chainer_trt6plugin15eltw_sub_kernelI6__halfEEvPKT_iS5_iPS3_ --------------------------
	.section	.text._ZN11chainer_trt6plugin15eltw_sub_kernelI6__halfEEvPKT_iS5_iPS3_,"ax",@progbits
	.align	128
        .global         _ZN11chainer_trt6plugin15eltw_sub_kernelI6__halfEEvPKT_iS5_iPS3_
        .type           _ZN11chainer_trt6plugin15eltw_sub_kernelI6__halfEEvPKT_iS5_iPS3_,@function
        .size           _ZN11chainer_trt6plugin15eltw_sub_kernelI6__halfEEvPKT_iS5_iPS3_,(.L_x_24 - _ZN11chainer_trt6plugin15eltw_sub_kernelI6__halfEEvPKT_iS5_iPS3_)
        .other          _ZN11chainer_trt6plugin15eltw_sub_kernelI6__halfEEvPKT_iS5_iPS3_,@"STO_CUDA_ENTRY STV_DEFAULT"
_ZN11chainer_trt6plugin15eltw_sub_kernelI6__halfEEvPKT_iS5_iPS3_:
.text._ZN11chainer_trt6plugin15eltw_sub_kernelI6__halfEEvPKT_iS5_iPS3_:
        /* <DEDUP_REMOVED lines=22> */
[----:B--2---:R-:W-:-:S05]  /*0160*/  HADD2 R5, R2.H0_H0, -R5.H0_H0 ;  /* 0xa000000502057230 */ /* 0x004fca0000000800 */
[----:B------:R-:W-:Y:S01]  /*0170*/  STG.E.U16 desc[UR4][R6.64], R5 ;  /* 0x0000000506007986 */ /* 0x000fe2000c101504 */
[----:B------:R-:W-:Y:S05]  /*0180*/  EXIT ;  /* 0x000000000000794d */ /* 0x000fea0003800000 */
.L_x_2:
        /* <DEDUP_REMOVED lines=15> */
.L_x_24:


//--------------------- .text._ZN11chainer_trt6plugin15eltw_sum_kernelI6__halfEEvPKT_iS5_iPS3_ --------------------------
	.section	.text._ZN11chainer_trt6plugin15eltw_sum_kernelI6__halfEEvPKT_iS5_iPS3_,"ax",@progbits
	.align	128
        .global         _ZN11chainer_trt6plugin15eltw_sum_kernelI6__halfEEvPKT_iS5_iPS3_
        .type           _ZN11chainer_trt6plugin15eltw_sum_kernelI6__halfEEvPKT_iS5_iPS3_,@function
        .size           _ZN11chainer_trt6plugin15eltw_sum_kernelI6__halfEEvPKT_iS5_iPS3_,(.L_x_25 - _ZN11chainer_trt6plugin15eltw_sum_kernelI6__halfEEvPKT_iS5_iPS3_)
        .other          _ZN11chainer_trt6plugin15eltw_sum_kernelI6__halfEEvPKT_iS5_iPS3_,@"STO_CUDA_ENTRY STV_DEFAULT"
_ZN11chainer_trt6plugin15eltw_sum_kernelI6__halfEEvPKT_iS5_iPS3_:
.text._ZN11chainer_trt6plugin15eltw_sum_kernelI6__halfEEvPKT_iS5_iPS3_:
        /* <DEDUP_REMOVED lines=22> */
[----:B--2---:R-:W-:-:S05]  /*0160*/  HADD2 R5, R2.H0_H0, R5.H0_H0 ;  /* 0x2000000502057230 */ /* 0x004fca0000000800 */
[----:B------:R-:W-:Y:S01]  /*0170*/  STG.E.U16 desc[UR4][R6.64], R5 ;  /* 0x0000000506007986 */ /* 0x000fe2000c101504 */
[----:B------:R-:W-:Y:S05]  /*0180*/  EXIT ;  /* 0x000000000000794d */ /* 0x000fea0003800000 */
.L_x_3:
        /* <DEDUP_REMOVED lines=15> */
.L_x_25:


//--------------------- .text._ZN11chainer_trt6plugin15eltw_div_kernelIfEEvPKT_iS4_iPS2_ --------------------------
	.section	.text._ZN11chainer_trt6plugin15eltw_div_kernelIfEEvPKT_iS4_iPS2_,"ax",@progbits
	.align	128
        .global         _ZN11chainer_trt6plugin15eltw_div_kernelIfEEvPKT_iS4_iPS2_
        .type           _ZN11chainer_trt6plugin15eltw_div_kernelIfEEvPKT_iS4_iPS2_,@function
        .size           _ZN11chainer_trt6plugin15eltw_div_kernelIfEEvPKT_iS4_iPS2_,(.L_x_21 - _ZN11chainer_trt6plugin15eltw_div_kernelIfEEvPKT_iS4_iPS2_)
        .other          _ZN11chainer_trt6plugin15eltw_div_kernelIfEEvPKT_iS4_iPS2_,@"STO_CUDA_ENTRY STV_DEFAULT"
_ZN11chainer_trt6plugin15eltw_div_kernelIfEEvPKT_iS4_iPS2_:
.text._ZN11chainer_trt6plugin15eltw_div_kernelIfEEvPKT_iS4_iPS2_:
        /* <DEDUP_REMOVED lines=16> */
[----:B--2---:R-:W2:Y:S01]  /*0100*/  LDG.E R7, desc[UR4][R6.64] ;  /* 0x0000000406077981 */ /* 0x004ea2000c1e1900 */
[----:B------:R-:W-:-:S05]  /*0110*/  SEL R3, R0, RZ, P0 ;  /* 0x000000ff00037207 */ /* 0x000fca0000000000 */
[----:B----4-:R-:W-:-:S05]  /*0120*/  IMAD.WIDE R4, R3, 0x4, R4 ;  /* 0x0000000403047825 */ /* 0x010fca00078e0204 */
[----:B------:R-:W3:Y:S01]  /*0130*/  LDG.E R0, desc[UR4][R4.64] ;  /* 0x0000000404007981 */ /* 0x000ee2000c1e1900 */
[----:B------:R-:W-:Y:S01]  /*0140*/  BSSY.RECONVERGENT B0, `(.L_x_4) ;  /* 0x000000c000007945 */ /* 0x000fe20003800200 */
[----:B--2---:R-:W0:Y:S08]  /*0150*/  MUFU.RCP R8, R7 ;  /* 0x0000000700087308 */ /* 0x004e300000001000 */
[----:B---3--:R-:W1:Y:S01]  /*0160*/  FCHK P0, R0, R7 ;  /* 0x0000000700007302 */ /* 0x008e620000000000 */
[----:B0-----:R-:W-:-:S04]  /*0170*/  FFMA R3, -R7, R8, 1 ;  /* 0x3f80000007037423 */ /* 0x001fc80000000108 */
[----:B------:R-:W-:-:S04]  /*0180*/  FFMA R3, R8, R3, R8 ;  /* 0x0000000308037223 */ /* 0x000fc80000000008 */
[----:B------:R-:W-:-:S04]  /*0190*/  FFMA R8, R0, R3, RZ ;  /* 0x0000000300087223 */ /* 0x000fc800000000ff */
[----:B------:R-:W-:-:S04]  /*01a0*/  FFMA R9, -R7, R8, R0 ;  /* 0x0000000807097223 */ /* 0x000fc80000000100 */
[----:B------:R-:W-:Y:S01]  /*01b0*/  FFMA R9, R3, R9, R8 ;  /* 0x0000000903097223 */ /* 0x000fe20000000008 */
[----:B-1----:R-:W-:Y:S06]  /*01c0*/  @!P0 BRA `(.L_x_5) ;  /* 0x00000000000c8947 */ /* 0x002fec0003800000 */
[----:B------:R-:W-:-:S07]  /*01d0*/  MOV R4, 0x1f0 ;  /* 0x000001f000047802 */ /* 0x000fce0000000f00 */
[----:B------:R-:W-:Y:S05]  /*01e0*/  CALL.REL.NOINC `($__internal_0_$__cuda_sm3x_div_rn_noftz_f32_slowpath) ;  /* 0x0000000000187944 */ /* 0x000fea0003c00000 */
[----:B------:R-:W-:-:S07]  /*01f0*/  IMAD.MOV.U32 R9, RZ, RZ, R0 ;  /* 0x000000ffff097224 */ /* 0x000fce00078e0000 */
.L_x_5:
[----:B------:R-:W-:Y:S05]  /*0200*/  BSYNC.RECONVERGENT B0 ;  /* 0x0000000000007941 */ /* 0x000fea0003800200 */
.L_x_4:
[----:B------:R-:W0:Y:S02]  /*0210*/  LDC.64 R4, c[0x0][0x3a0] ;  /* 0x0000e800ff047b82 */ /* 0x000e240000000a00 */
[----:B0-----:R-:W-:-:S05]  /*0220*/  IMAD.WIDE R2, R2, 0x4, R4 ;  /* 0x0000000402027825 */ /* 0x001fca00078e0204 */
[----:B------:R-:W-:Y:S01]  /*0230*/  STG.E desc[UR4][R2.64], R9 ;  /* 0x0000000902007986 */ /* 0x000fe2000c101904 */
[----:B------:R-:W-:Y:S05]  /*0240*/  EXIT ;  /* 0x000000000000794d */ /* 0x000fea0003800000 */
        .weak           $__internal_0_$__cuda_sm3x_div_rn_noftz_f32_slowpath
        .type           $__internal_0_$__cuda_sm3x_div_rn_noftz_f32_slowpath,@function
        .size           $__internal_0_$__cuda_sm3x_div_rn_noftz_f32_slowpath,(.L_x_21 - $__internal_0_$__cuda_sm3x_div_rn_noftz_f32_slowpath)
$__internal_0_$__cuda_sm3x_div_rn_noftz_f32_slowpath:
[----:B------:R-:W-:Y:S01]  /*0250*/  SHF.R.U32.HI R5, RZ, 0x17, R7 ;  /* 0x00000017ff057819 */ /* 0x000fe20000011607 */
[----:B------:R-:W-:Y:S01]  /*0260*/  BSSY.RECONVERGENT B1, `(.L_x_6) ;  /* 0x0000064000017945 */ /* 0x000fe20003800200 */
[--C-:B------:R-:W-:Y:S01]  /*0270*/  SHF.R.U32.HI R3, RZ, 0x17, R0.reuse ;  /* 0x00000017ff037819 */ /* 0x100fe20000011600 */
[----:B------:R-:W-:Y:S01]  /*0280*/  IMAD.MOV.U32 R8, RZ, RZ, R0 ;  /* 0x000000ffff087224 */ /* 0x000fe200078e0000 */
[----:B------:R-:W-:Y:S02]  /*0290*/  LOP3.LUT R6, R5, 0xff, RZ, 0xc0, !PT ;  /* 0x000000ff05067812 */ /* 0x000fe400078ec0ff */
[----:B------:R-:W-:-:S03]  /*02a0*/  LOP3.LUT R5, R3, 0xff, RZ, 0xc0, !PT ;  /* 0x000000ff03057812 */ /* 0x000fc600078ec0ff */
[----:B------:R-:W-:Y:S02]  /*02b0*/  VIADD R11, R6, 0xffffffff ;  /* 0xffffffff060b7836 */ /* 0x000fe40000000000 */
[----:B------:R-:W-:-:S03]  /*02c0*/  VIADD R10, R5, 0xffffffff ;  /* 0xffffffff050a7836 */ /* 0x000fc60000000000 */
[----:B------:R-:W-:-:S04]  /*02d0*/  ISETP.GT.U32.AND P0, PT, R11, 0xfd, PT ;  /* 0x000000fd0b00780c */ /* 0x000fc80003f04070 */
[----:B------:R-:W-:-:S13]  /*02e0*/  ISETP.GT.U32.OR P0, PT, R10, 0xfd, P0 ;  /* 0x000000fd0a00780c */ /* 0x000fda0000704470 */
[----:B------:R-:W-:Y:S01]  /*02f0*/  @!P0 IMAD.MOV.U32 R9, RZ, RZ, RZ ;  /* 0x000000ffff098224 */ /* 0x000fe200078e00ff */
[----:B------:R-:W-:Y:S06]  /*0300*/  @!P0 BRA `(.L_x_7) ;  /* 0x0000000000608947 */ /* 0x000fec0003800000 */
[----:B------:R-:W-:Y:S01]  /*0310*/  FSETP.GTU.FTZ.AND P0, PT, |R0|, +INF , PT ;  /* 0x7f8000000000780b */ /* 0x000fe20003f1c200 */
[----:B------:R-:W-:Y:S01]  /*0320*/  IMAD.MOV.U32 R3, RZ, RZ, R7 ;  /* 0x000000ffff037224 */ /* 0x000fe200078e0007 */
[----:B------:R-:W-:-:S04]  /*0330*/  FSETP.GTU.FTZ.AND P1, PT, |R7|, +INF , PT ;  /* 0x7f8000000700780b */ /* 0x000fc80003f3c200 */
[----:B------:R-:W-:-:S13]  /*0340*/  PLOP3.LUT P0, PT, P0, P1, PT, 0xf8, 0x8f ;  /* 0x00000000008f781c */ /* 0x000fda0000703f70 */
[----:B------:R-:W-:Y:S05]  /*0350*/  @P0 BRA `(.L_x_8) ;  /* 0x00000004004c0947 */ /* 0x000fea0003800000 */
[----:B------:R-:W-:-:S13]  /*0360*/  LOP3.LUT P0, RZ, R7, 0x7fffffff, R8, 0xc8, !PT ;  /* 0x7fffffff07ff7812 */ /* 0x000fda000780c808 */
[----:B------:R-:W-:Y:S05]  /*0370*/  @!P0 BRA `(.L_x_9) ;  /* 0x00000004003c8947 */ /* 0x000fea0003800000 */
[C---:B------:R-:W-:Y:S02]  /*0380*/  FSETP.NEU.FTZ.AND P2, PT, |R0|.reuse, +INF , PT ;  /* 0x7f8000000000780b */ /* 0x040fe40003f5d200 */
[----:B------:R-:W-:Y:S02]  /*0390*/  FSETP.NEU.FTZ.AND P1, PT, |R3|, +INF , PT ;  /* 0x7f8000000300780b */ /* 0x000fe40003f3d200 */
[----:B------:R-:W-:-:S11]  /*03a0*/  FSETP.NEU.FTZ.AND P0, PT, |R0|, +INF , PT ;  /* 0x7f8000000000780b */ /* 0x000fd60003f1d200 */
[----:B------:R-:W-:Y:S05]  /*03b0*/  @!P1 BRA !P2, `(.L_x_9) ;  /* 0x00000004002c9947 */ /* 0x000fea0005000000 */
[----:B------:R-:W-:-:S04]  /*03c0*/  LOP3.LUT P2, RZ, R8, 0x7fffffff, RZ, 0xc0, !PT ;  /* 0x7fffffff08ff7812 */ /* 0x000fc8000784c0ff */
[----:B------:R-:W-:-:S13]  /*03d0*/  PLOP3.LUT P1, PT, P1, P2, PT, 0x2f, 0xf2 ;  /* 0x0000000000f2781c */ /* 0x000fda0000f24577 */
[----:B------:R-:W-:Y:S05]  /*03e0*/  @P1 BRA `(.L_x_10) ;  /* 0x0000000400181947 */ /* 0x000fea0003800000 */
[----:B------:R-:W-:-:S04]  /*03f0*/  LOP3.LUT P1, RZ, R7, 0x7fffffff, RZ, 0xc0, !PT ;  /* 0x7fffffff07ff7812 */ /* 0x000fc8000782c0ff */
[----:B------:R-:W-:-:S13]  /*0400*/  PLOP3.LUT P0, PT, P0, P1, PT, 0x2f, 0xf2 ;  /* 0x0000000000f2781c */ /* 0x000fda0000702577 */
[----:B------:R-:W-:Y:S05]  /*0410*/  @P0 BRA `(.L_x_11) ;  /* 0x0000000400000947 */ /* 0x000fea0003800000 */
[----:B------:R-:W-:Y:S02]  /*0420*/  ISETP.GE.AND P0, PT, R10, RZ, PT ;  /* 0x000000ff0a00720c */ /* 0x000fe40003f06270 */
[----:B------:R-:W-:-:S11]  /*0430*/  ISETP.GE.AND P1, PT, R11, RZ, PT ;  /* 0x000000ff0b00720c */ /* 0x000fd60003f26270 */
[----:B------:R-:W-:Y:S02]  /*0440*/  @P0 IMAD.MOV.U32 R9, RZ, RZ, RZ ;  /* 0x000000ffff090224 */ /* 0x000fe400078e00ff */
[----:B------:R-:W-:Y:S01]  /*0450*/  @!P0 FFMA R8, R0, 1.84467440737095516160e+19, RZ ;  /* 0x5f80000000088823 */ /* 0x000fe200000000ff */
[----:B------:R-:W-:Y:S02]  /*0460*/  @!P0 IMAD.MOV.U32 R9, RZ, RZ, -0x40 ;  /* 0xffffffc0ff098424 */ /* 0x000fe400078e00ff */
[----:B------:R-:W-:Y:S02]  /*0470*/  @!P1 FFMA R7, R3, 1.84467440737095516160e+19, RZ ;  /* 0x5f80000003079823 */ /* 0x000fe400000000ff */
[----:B------:R-:W-:-:S07]  /*0480*/  @!P1 VIADD R9, R9, 0x40 ;  /* 0x0000004009099836 */ /* 0x000fce0000000000 */
.L_x_7:
[----:B------:R-:W-:Y:S01]  /*0490*/  LEA R0, R6, 0xc0800000, 0x17 ;  /* 0xc080000006007811 */ /* 0x000fe200078eb8ff */
[----:B------:R-:W-:Y:S01]  /*04a0*/  VIADD R5, R5, 0xffffff81 ;  /* 0xffffff8105057836 */ /* 0x000fe20000000000 */
[----:B------:R-:W-:Y:S03]  /*04b0*/  BSSY.RECONVERGENT B2, `(.L_x_12) ;  /* 0x0000035000027945 */ /* 0x000fe60003800200 */
[----:B------:R-:W-:Y:S01]  /*04c0*/  IMAD.IADD R7, R7, 0x1, -R0 ;  /* 0x0000000107077824 */ /* 0x000fe200078e0a00 */
[C---:B------:R-:W-:Y:S01]  /*04d0*/  IADD3 R6, PT, PT, R5.reuse, 0x7f, -R6 ;  /* 0x0000007f05067810 */ /* 0x040fe20007ffe806 */
[----:B------:R-:W-:Y:S02]  /*04e0*/  IMAD R0, R5, -0x800000, R8 ;  /* 0xff80000005007824 */ /* 0x000fe400078e0208 */
[----:B------:R-:W0:Y:S01]  /*04f0*/  MUFU.RCP R3, R7 ;  /* 0x0000000700037308 */ /* 0x000e220000001000 */
[----:B------:R-:W-:Y:S01]  /*0500*/  FADD.FTZ R11, -R7, -RZ ;  /* 0x800000ff070b7221 */ /* 0x000fe20000010100 */
[----:B------:R-:W-:-:S03]  /*0510*/  IMAD.IADD R6, R6, 0x1, R9 ;  /* 0x0000000106067824 */ /* 0x000fc600078e0209 */
[----:B0-----:R-:W-:-:S04]  /*0520*/  FFMA R10, R3, R11, 1 ;  /* 0x3f800000030a7423 */ /* 0x001fc8000000000b */
[----:B------:R-:W-:-:S04]  /*0530*/  FFMA R10, R3, R10, R3 ;  /* 0x0000000a030a7223 */ /* 0x000fc80000000003 */
[----:B------:R-:W-:-:S04]  /*0540*/  FFMA R3, R0, R10, RZ ;  /* 0x0000000a00037223 */ /* 0x000fc800000000ff */
[----:B------:R-:W-:-:S04]  /*0550*/  FFMA R8, R11, R3, R0 ;  /* 0x000000030b087223 */ /* 0x000fc80000000000 */
[----:B------:R-:W-:-:S04]  /*0560*/  FFMA R13, R10, R8, R3 ;  /* 0x000000080a0d7223 */ /* 0x000fc80000000003 */
[----:B------:R-:W-:-:S04]  /*0570*/  FFMA R8, R11, R13, R0 ;  /* 0x0000000d0b087223 */ /* 0x000fc80000000000 */
[----:B------:R-:W-:-:S05]  /*0580*/  FFMA R0, R10, R8, R13 ;  /* 0x000000080a007223 */ /* 0x000fca000000000d */
[----:B------:R-:W-:-:S04]  /*0590*/  SHF.R.U32.HI R3, RZ, 0x17, R0 ;  /* 0x00000017ff037819 */ /* 0x000fc80000011600 */
[----:B------:R-:W-:-:S05]  /*05a0*/  LOP3.LUT R3, R3, 0xff, RZ, 0xc0, !PT ;  /* 0x000000ff03037812 */ /* 0x000fca00078ec0ff */
[----:B------:R-:W-:-:S04]  /*05b0*/  IMAD.IADD R7, R3, 0x1, R6 ;  /* 0x0000000103077824 */ /* 0x000fc800078e0206 */
[----:B------:R-:W-:-:S05]  /*05c0*/  VIADD R3, R7, 0xffffffff ;  /* 0xffffffff07037836 */ /* 0x000fca0000000000 */
[----:B------:R-:W-:-:S13]  /*05d0*/  ISETP.GE.U32.AND P0, PT, R3, 0xfe, PT ;  /* 0x000000fe0300780c */ /* 0x000fda0003f06070 */
[----:B------:R-:W-:Y:S05]  /*05e0*/  @!P0 BRA `(.L_x_13) ;  /* 0x0000000000808947 */ /* 0x000fea0003800000 */
[----:B------:R-:W-:-:S13]  /*05f0*/  ISETP.GT.AND P0, PT, R7, 0xfe, PT ;  /* 0x000000fe0700780c */ /* 0x000fda0003f04270 */
[----:B------:R-:W-:Y:S05]  /*0600*/  @P0 BRA `(.L_x_14) ;  /* 0x00000000006c0947 */ /* 0x000fea0003800000 */
[----:B------:R-:W-:-:S13]  /*0610*/  ISETP.GE.AND P0, PT, R7, 0x1, PT ;  /* 0x000000010700780c */ /* 0x000fda0003f06270 */
[----:B------:R-:W-:Y:S05]  /*0620*/  @P0 BRA `(.L_x_15) ;  /* 0x0000000000740947 */ /* 0x000fea0003800000 */
[----:B------:R-:W-:Y:S02]  /*0630*/  ISETP.GE.AND P0, PT, R7, -0x18, PT ;  /* 0xffffffe80700780c */ /* 0x000fe40003f06270 */
[----:B------:R-:W-:-:S11]  /*0640*/  LOP3.LUT R0, R0, 0x80000000, RZ, 0xc0, !PT ;  /* 0x8000000000007812 */ /* 0x000fd600078ec0ff */
[----:B------:R-:W-:Y:S05]  /*0650*/  @!P0 BRA `(.L_x_15) ;  /* 0x0000000000688947 */ /* 0x000fea0003800000 */
[CCC-:B------:R-:W-:Y:S01]  /*0660*/  FFMA.RZ R3, R10.reuse, R8.reuse, R13.reuse ;  /* 0x000000080a037223 */ /* 0x1c0fe2000000c00d */
[CCC-:B------:R-:W-:Y:S01]  /*0670*/  FFMA.RM R6, R10.reuse, R8.reuse, R13.reuse ;  /* 0x000000080a067223 */ /* 0x1c0fe2000000400d */
[C---:B------:R-:W-:Y:S02]  /*0680*/  ISETP.NE.AND P2, PT, R7.reuse, RZ, PT ;  /* 0x000000ff0700720c */ /* 0x040fe40003f45270 */
[----:B------:R-:W-:Y:S02]  /*0690*/  ISETP.NE.AND P1, PT, R7, RZ, PT ;  /* 0x000000ff0700720c */ /* 0x000fe40003f25270 */
[----:B------:R-:W-:Y:S01]  /*06a0*/  LOP3.LUT R5, R3, 0x7fffff, RZ, 0xc0, !PT ;  /* 0x007fffff03057812 */ /* 0x000fe200078ec0ff */
[----:B------:R-:W-:Y:S01]  /*06b0*/  FFMA.RP R3, R10, R8, R13 ;  /* 0x000000080a037223 */ /* 0x000fe2000000800d */
[----:B------:R-:W-:Y:S02]  /*06c0*/  VIADD R8, R7, 0x20 ;  /* 0x0000002007087836 */ /* 0x000fe40000000000 */
[----:B------:R-:W-:Y:S01]  /*06d0*/  LOP3.LUT R5, R5, 0x800000, RZ, 0xfc, !PT ;  /* 0x0080000005057812 */ /* 0x000fe200078efcff */
[----:B------:R-:W-:Y:S01]  /*06e0*/  IMAD.MOV R7, RZ, RZ, -R7 ;  /* 0x000000ffff077224 */ /* 0x000fe200078e0a07 */
[----:B------:R-:W-:-:S02]  /*06f0*/  FSETP.NEU.FTZ.AND P0, PT, R3, R6, PT ;  /* 0x000000060300720b */ /* 0x000fc40003f1d000 */
[----:B------:R-:W-:Y:S02]  /*0700*/  SHF.L.U32 R8, R5, R8, RZ ;  /* 0x0000000805087219 */ /* 0x000fe400000006ff */
[----:B------:R-:W-:Y:S02]  /*0710*/  SEL R6, R7, RZ, P2 ;  /* 0x000000ff07067207 */ /* 0x000fe40001000000 */
[----:B------:R-:W-:Y:S02]  /*0720*/  ISETP.NE.AND P1, PT, R8, RZ, P1 ;  /* 0x000000ff0800720c */ /* 0x000fe40000f25270 */
[----:B------:R-:W-:Y:S02]  /*0730*/  SHF.R.U32.HI R6, RZ, R6, R5 ;  /* 0x00000006ff067219 */ /* 0x000fe40000011605 */
[----:B------:R-:W-:Y:S02]  /*0740*/  PLOP3.LUT P0, PT, P0, P1, PT, 0xf8, 0x8f ;  /* 0x00000000008f781c */ /* 0x000fe40000703f70 */
[----:B------:R-:W-:-:S02]  /*0750*/  SHF.R.U32.HI R8, RZ, 0x1, R6 ;  /* 0x00000001ff087819 */ /* 0x000fc40000011606 */
[----:B------:R-:W-:-:S04]  /*0760*/  SEL R3, RZ, 0x1, !P0 ;  /* 0x00000001ff037807 */ /* 0x000fc80004000000 */
[----:B------:R-:W-:-:S04]  /*0770*/  LOP3.LUT R3, R3, 0x1, R8, 0xf8, !PT ;  /* 0x0000000103037812 */ /* 0x000fc800078ef808 */
[----:B------:R-:W-:-:S05]  /*0780*/  LOP3.LUT R3, R3, R6, RZ, 0xc0, !PT ;  /* 0x0000000603037212 */ /* 0x000fca00078ec0ff */
[----:B------:R-:W-:-:S05]  /*0790*/  IMAD.IADD R3, R8, 0x1, R3 ;  /* 0x0000000108037824 */ /* 0x000fca00078e0203 */
[----:B------:R-:W-:Y:S01]  /*07a0*/  LOP3.LUT R0, R3, R0, RZ, 0xfc, !PT ;  /* 0x0000000003007212 */ /* 0x000fe200078efcff */
[----:B------:R-:W-:Y:S06]  /*07b0*/  BRA `(.L_x_15) ;  /* 0x0000000000107947 */ /* 0x000fec0003800000 */
.L_x_14:
[----:B------:R-:W-:-:S04]  /*07c0*/  LOP3.LUT R0, R0, 0x80000000, RZ, 0xc0, !PT ;  /* 0x8000000000007812 */ /* 0x000fc800078ec0ff */
[----:B------:R-:W-:Y:S01]  /*07d0*/  LOP3.LUT R0, R0, 0x7f800000, RZ, 0xfc, !PT ;  /* 0x7f80000000007812 */ /* 0x000fe200078efcff */
[----:B------:R-:W-:Y:S06]  /*07e0*/  BRA `(.L_x_15) ;  /* 0x0000000000047947 */ /* 0x000fec0003800000 */
.L_x_13:
[----:B------:R-:W-:-:S07]  /*07f0*/  IMAD R0, R6, 0x800000, R0 ;  /* 0x0080000006007824 */ /* 0x000fce00078e0200 */
.L_x_15:
[----:B------:R-:W-:Y:S05]  /*0800*/  BSYNC.RECONVERGENT B2 ;  /* 0x0000000000027941 */ /* 0x000fea0003800200 */
.L_x_12:
[----:B------:R-:W-:Y:S05]  /*0810*/  BRA `(.L_x_16) ;  /* 0x0000000000207947 */ /* 0x000fea0003800000 */
.L_x_11:
[----:B------:R-:W-:-:S04]  /*0820*/  LOP3.LUT R0, R7, 0x80000000, R8, 0x48, !PT ;  /* 0x8000000007007812 */ /* 0x000fc800078e4808 */
[----:B------:R-:W-:Y:S01]  /*0830*/  LOP3.LUT R0, R0, 0x7f800000, RZ, 0xfc, !PT ;  /* 0x7f80000000007812 */ /* 0x000fe200078efcff */
[----:B------:R-:W-:Y:S06]  /*0840*/  BRA `(.L_x_16) ;  /* 0x0000000000147947 */ /* 0x000fec0003800000 */
.L_x_10:
[----:B------:R-:W-:Y:S01]  /*0850*/  LOP3.LUT R0, R7, 0x80000000, R8, 0x48, !PT ;  /* 0x8000000007007812 */ /* 0x000fe200078e4808 */
[----:B------:R-:W-:Y:S06]  /*0860*/  BRA `(.L_x_16) ;  /* 0x00000000000c7947 */ /* 0x000fec0003800000 */
.L_x_9:
[----:B------:R-:W0:Y:S01]  /*0870*/  MUFU.RSQ R0, -QNAN ;  /* 0xffc0000000007908 */ /* 0x000e220000001400 */
[----:B------:R-:W-:Y:S05]  /*0880*/  BRA `(.L_x_16) ;  /* 0x0000000000047947 */ /* 0x000fea0003800000 */
.L_x_8:
[----:B------:R-:W-:-:S07]  /*0890*/  FADD.FTZ R0, R0, R3 ;  /* 0x0000000300007221 */ /* 0x000fce0000010000 */
.L_x_16:
[----:B------:R-:W-:Y:S05]  /*08a0*/  BSYNC.RECONVERGENT B1 ;  /* 0x0000000000017941 */ /* 0x000fea0003800200 */
.L_x_6:
[----:B------:R-:W-:-:S04]  /*08b0*/  IMAD.MOV.U32 R5, RZ, RZ, 0x0 ;  /* 0x00000000ff057424 */ /* 0x000fc800078e00ff */
[----:B0-----:R-:W-:Y:S05]  /*08c0*/  RET.REL.NODEC R4 `(_ZN11chainer_trt6plugin15eltw_div_kernelIfEEvPKT_iS4_iPS2_) ;  /* 0xfffffff404cc7950 */ /* 0x001fea0003c3ffff */
.L_x_17:
        /* <DEDUP_REMOVED lines=11> */
.L_x_21:


//--------------------- .text._ZN11chainer_trt6plugin15eltw_mul_kernelIfEEvPKT_iS4_iPS2_ --------------------------
	.section	.text._ZN11chainer_trt6plugin15eltw_mul_kernelIfEEvPKT_iS4_iPS2_,"ax",@progbits
	.align	128
        .global         _ZN11chainer_trt6plugin15eltw_mul_kernelIfEEvPKT_iS4_iPS2_
        .type           _ZN11chainer_trt6plugin15eltw_mul_kernelIfEEvPKT_iS4_iPS2_,@function
        .size           _ZN11chainer_trt6plugin15eltw_mul_kernelIfEEvPKT_iS4_iPS2_,(.L_x_27 - _ZN11chainer_trt6plugin15eltw_mul_kernelIfEEvPKT_iS4_iPS2_)
        .other          _ZN11chainer_trt6plugin15eltw_mul_kernelIfEEvPKT_iS4_iPS2_,@"STO_CUDA_ENTRY STV_DEFAULT"
_ZN11chainer_trt6plugin15eltw_mul_kernelIfEEvPKT_iS4_iPS2_:
.text._ZN11chainer_trt6plugin15eltw_mul_kernelIfEEvPKT_iS4_iPS2_:
        /* <DEDUP_REMOVED lines=18> */
[----:B--2---:R-:W2:Y:S01]  /*0120*/  LDG.E R5, desc[UR4][R4.64] ;  /* 0x0000000404057981 */ /* 0x004ea2000c1e1900 */
[----:B------:R-:W0:Y:S03]  /*0130*/  LDC.64 R6, c[0x0][0x3a0] ;  /* 0x0000e800ff067b82 */ /* 0x000e260000000a00 */
[----:B------:R-:W2:Y:S01]  /*0140*/  LDG.E R2, desc[UR4][R2.64] ;  /* 0x0000000402027981 */ /* 0x000ea2000c1e1900 */
[----:B0-----:R-:W-:-:S04]  /*0150*/  IMAD.WIDE R6, R9, 0x4, R6 ;  /* 0x0000000409067825 */ /* 0x001fc800078e0206 */
[----:B--2---:R-:W-:-:S05]  /*0160*/  FMUL R9, R2, R5 ;  /* 0x0000000502097220 */ /* 0x004fca0000400000 */
[----:B------:R-:W-:Y:S01]  /*0170*/  STG.E desc[UR4][R6.64], R9 ;  /* 0x0000000906007986 */ /* 0x000fe2000c101904 */
[----:B------:R-:W-:Y:S05]  /*0180*/  EXIT ;  /* 0x000000000000794d */ /* 0x000fea0003800000 */
.L_x_18:
        /* <DEDUP_REMOVED lines=15> */
.L_x_27:


//--------------------- .text._ZN11chainer_trt6plugin15eltw_sub_kernelIfEEvPKT_iS4_iPS2_ --------------------------
	.section	.text._ZN11chainer_trt6plugin15eltw_sub_kernelIfEEvPKT_iS4_iPS2_,"ax",@progbits
	.align	128
        .global         _ZN11chainer_trt6plugin15eltw_sub_kernelIfEEvPKT_iS4_iPS2_
        .type           _ZN11chainer_trt6plugin15eltw_sub_kernelIfEEvPKT_iS4_iPS2_,@function
        .size           _ZN11chainer_trt6plugin15eltw_sub_kernelIfEEvPKT_iS4_iPS2_,(.L_x_28 - _ZN11chainer_trt6plugin15eltw_sub_kernelIfEEvPKT_iS4_iPS2_)
        .other          _ZN11chainer_trt6plugin15eltw_sub_kernelIfEEvPKT_iS4_iPS2_,@"STO_CUDA_ENTRY STV_DEFAULT"
_ZN11chainer_trt6plugin15eltw_sub_kernelIfEEvPKT_iS4_iPS2_:
.text._ZN11chainer_trt6plugin15eltw_sub_kernelIfEEvPKT_iS4_iPS2_:
        /* <DEDUP_REMOVED lines=22> */
[----:B--2---:R-:W-:-:S05]  /*0160*/  FADD R9, R2, -R5 ;  /* 0x8000000502097221 */ /* 0x004fca0000000000 */
[----:B------:R-:W-:Y:S01]  /*0170*/  STG.E desc[UR4][R6.64], R9 ;  /* 0x0000000906007986 */ /* 0x000fe2000c101904 */
[----:B------:R-:W-:Y:S05]  /*0180*/  EXIT ;  /* 0x000000000000794d */ /* 0x000fea0003800000 */
.L_x_19:
        /* <DEDUP_REMOVED lines=15> */
.L_x_28:


//--------------------- .text._ZN11chainer_trt6plugin15eltw_sum_kernelIfEEvPKT_iS4_iPS2_ --------------------------
	.section	.text._ZN11chainer_trt6plugin15eltw_sum_kernelIfEEvPKT_iS4_iPS2_,"ax",@progbits
	.align	128
        .global         _ZN11chainer_trt6plugin15eltw_sum_kernelIfEEvPKT_iS4_iPS2_
        .type           _ZN11chainer_trt6plugin15eltw_sum_kernelIfEEvPKT_iS4_iPS2_,@function
        .size           _ZN11chainer_trt6plugin15eltw_sum_kernelIfEEvPKT_iS4_iPS2_,(.L_x_29 - _ZN11chainer_trt6plugin15eltw_sum_kernelIfEEvPKT_iS4_iPS2_)
        .other          _ZN11chainer_trt6plugin15eltw_sum_kernelIfEEvPKT_iS4_iPS2_,@"STO_CUDA_ENTRY STV_DEFAULT"
_ZN11chainer_trt6plugin15eltw_sum_kernelIfEEvPKT_iS4_iPS2_:
.text._ZN11chainer_trt6plugin15eltw_sum_kernelIfEEvPKT_iS4_iPS2_:
        /* <DEDUP_REMOVED lines=22> */
[----:B--2---:R-:W-:-:S05]  /*0160*/  FADD R9, R2, R5 ;  /* 0x0000000502097221 */ /* 0x004fca0000000000 */
[----:B------:R-:W-:Y:S01]  /*0170*/  STG.E desc[UR4][R6.64], R9 ;  /* 0x0000000906007986 */ /* 0x000fe2000c101904 */
[----:B------:R-:W-:Y:S05]  /*0180*/  EXIT ;  /* 0x000000000000794d */ /* 0x000fea0003800000 */
.L_x_20:
        /* <DEDUP_REMOVED lines=15> */
.L_x_29:


//--------------------- .nv.shared.reserved.0     --------------------------
	.section	.nv.shared.reserved.0,"aw",@nobits
	.weak		__nv_reservedSMEM_offset_0_alias
	.size		__nv_reservedSMEM_offset_0_alias, 0, 64
	.other		__nv_reservedSMEM_offset_0_alias,@"STO_CUDA_RESERVED_SHARED STV_DEFAULT"
__nv_reservedSMEM_offset_0_alias:
	.zero		0
	.zero		64


//--------------------- .nv.constant0._ZN11chainer_trt6plugin15eltw_div_kernelI6__halfEEvPKT_iS5_iPS3_ --------------------------
	.section	.nv.constant0._ZN11chainer_trt6plugin15eltw_div_kernelI6__halfEEvPKT_iS5_iPS3_,"a",@progbits
	.sectionflags	@""
	.align	4
.nv.constant0._ZN11chainer_trt6plugin15eltw_div_kernelI6__halfEEvPKT_iS5_iPS3_:
	.zero		936


//--------------------- .nv.constant0._ZN11chainer_trt6plugin15eltw_mul_kernelI6__halfEEvPKT_iS5_iPS3_ --------------------------
	.section	.nv.constant0._ZN11chainer_trt6plugin15eltw_mul_kernelI6__halfEEvPKT_iS5_iPS3_,"a",@progbits
	.sectionflags	@""
	.align	4
.nv.constant0._ZN11chainer_trt6plugin15eltw_mul_kernelI6__halfEEvPKT_iS5_iPS3_:
	.zero		936


//--------------------- .nv.constant0._ZN11chainer_trt6plugin15eltw_sub_kernelI6__halfEEvPKT_iS5_iPS3_ --------------------------
	.section	.nv.constant0._ZN11chainer_trt6plugin15eltw_sub_kernelI6__halfEEvPKT_iS5_iPS3_,"a",@progbits
	.sectionflags	@""
	.align	4
.nv.constant0._ZN11chainer_trt6plugin15eltw_sub_kernelI6__halfEEvPKT_iS5_iPS3_:
	.zero		936


//--------------------- .nv.constant0._ZN11chainer_trt6plugin15eltw_sum_kernelI6__halfEEvPKT_iS5_iPS3_ --------------------------
	.section	.nv.constant0._ZN11chainer_trt6plugin15eltw_sum_kernelI6__halfEEvPKT_iS5_iPS3_,"a",@progbits
	.sectionflags	@""
	.align	4
.nv.constant0._ZN11chainer_trt6plugin15eltw_sum_kernelI6__halfEEvPKT_iS5_iPS3_:
	.zero		936


//--------------------- .nv.constant0._ZN11chainer_trt6plugin15eltw_div_kernelIfEEvPKT_iS4_iPS2_ --------------------------
	.section	.nv.constant0._ZN11chainer_trt6plugin15eltw_div_kernelIfEEvPKT_iS4_iPS2_,"a",@progbits
	.sectionflags	@""
	.align	4
.nv.constant0._ZN11chainer_trt6plugin15eltw_div_kernelIfEEvPKT_iS4_iPS2_:
	.zero		936


//--------------------- .nv.constant0._ZN11chainer_trt6plugin15eltw_mul_kernelIfEEvPKT_iS4_iPS2_ --------------------------
	.section	.nv.constant0._ZN11chainer_trt6plugin15eltw_mul_kernelIfEEvPKT_iS4_iPS2_,"a",@progbits
	.sectionflags	@""
	.align	4
.nv.constant0._ZN11chainer_trt6plugin15eltw_mul_kernelIfEEvPKT_iS4_iPS2_:
	.zero		936


//--------------------- .nv.constant0._ZN11chainer_trt6plugin15eltw_sub_kernelIfEEvPKT_iS4_iPS2_ --------------------------
	.section	.nv.constant0._ZN11chainer_trt6plugin15eltw_sub_kernelIfEEvPKT_iS4_iPS2_,"a",@progbits
	.sectionflags	@""
	.align	4
.nv.constant0._ZN11chainer_trt6plugin15eltw_sub_kernelIfEEvPKT_iS4_iPS2_:
	.zero		936


//--------------------- .nv.constant0._ZN11chainer_trt6plugin15eltw_sum_kernelIfEEvPKT_iS4_iPS2_ --------------------------
	.section	.nv.constant0._ZN11chainer_trt6plugin15eltw_sum_kernelIfEEvPKT_iS4_iPS2_,"a",@progbits
	.sectionflags	@""
	.align	4
.nv.constant0._ZN11chainer_trt6plugin15eltw_sum_kernelIfEEvPKT_iS4_iPS2_:
	.zero		936


//--------------------- SYMBOLS --------------------------

	.type		.nv.reservedSmem.offset0,@object
	.size		.nv.reservedSmem.offset0,0x4
